def gluon_mma(
    a_ptr,
    b_ptr,
    c_ptr,
    M: gl.constexpr,
    N: gl.constexpr,
    K: gl.constexpr,
    BLK_A: gl.constexpr,
    BLK_B: gl.constexpr,
    SHARED_A: gl.constexpr,
    SHARED_B: gl.constexpr,
    ACC_LAYOUT: gl.constexpr,
    TMEM_LAYOUT: gl.constexpr,
    USE_TCGEN05: gl.constexpr,
    IS_ASYNC: gl.constexpr,
):
    offs_m = gl.arange(0, M, layout=gl.SliceLayout(1, BLK_A))
    offs_ka = gl.arange(0, K, layout=gl.SliceLayout(0, BLK_A))
    offs_kb = gl.arange(0, K, layout=gl.SliceLayout(1, BLK_B))
    offs_n = gl.arange(0, N, layout=gl.SliceLayout(0, BLK_B))
    a = gl.load(a_ptr + offs_m[:, None] * K + offs_ka[None, :])
    b = gl.load(b_ptr + offs_kb[:, None] * N + offs_n[None, :])
    a_smem = gl.allocate_shared_memory(a.dtype, [M, K], SHARED_A, a)
    b_smem = gl.allocate_shared_memory(b.dtype, [K, N], SHARED_B, b)

    if USE_TCGEN05:
        fence_async_shared()
        bar = gl.allocate_shared_memory(gl.int64, [1], mbarrier.MBarrierLayout())
        mbarrier.init(bar, count=1)
        acc_tmem = allocate_tensor_memory(gl.float32, [M, N], TMEM_LAYOUT)
        tcgen05_mma(a_smem, b_smem, acc_tmem, use_acc=False)
        tcgen05_commit(bar)
        mbarrier.wait(bar, phase=0)
        mbarrier.invalidate(bar)
        acc = acc_tmem.load(ACC_LAYOUT)
    else:
        acc = gl.zeros([M, N], dtype=gl.float32, layout=ACC_LAYOUT)
        acc = hopper.warpgroup_mma(a_smem, b_smem, acc, is_async=IS_ASYNC)
        if IS_ASYNC:
            acc = hopper.warpgroup_mma_wait(num_outstanding=0, deps=[acc])

    out_layout: gl.constexpr = gl.BlockedLayout(
        [1, 1], [1, 32], [gl.num_warps(), 1], [1, 0]
    )
    acc = gl.convert_layout(acc, out_layout)
    offs_cm = gl.arange(0, M, layout=gl.SliceLayout(1, out_layout))
    offs_cn = gl.arange(0, N, layout=gl.SliceLayout(0, out_layout))
    gl.store(c_ptr + offs_cm[:, None] * N + offs_cn[None, :], acc)

# config = {"BLOCK_K": 64, "BLOCK_M": 256, "BLOCK_N": 128, "arch": "sm_100", "dtype": "bf16", "is_async": 1, "num_warps": 8}
# arch = sm_100


// ===== COMPILED SASS (sm_100a) =====

	.target	sm_100a

	.elftype	@"ET_EXEC"


//--------------------- .note.nv.tkinfo           --------------------------
	.section	.note.nv.tkinfo,"",@"SHT_NOTE"
	.sectionflags	@"SHF_NOTE_NV_TKINFO"
	.tkinfo
        /*0018*/ 	.word	0x00000081
        /*0030*/ 	.string	""
        /*0030*/ 	.string	"ptxas-blackwell"
        /*0030*/ 	.string	"Cuda compilation tools, release 12.9, V12.9.86"
        /*0030*/ 	.string	"Build cuda_12.9.r12.9/compiler.36037853_0"
        /*0030*/ 	.string	"-v  -suppress-debug-info  -lineinfo  -arch sm_100a "



//--------------------- .note.nv.cuver            --------------------------
	.section	.note.nv.cuver,"",@"SHT_NOTE"
	.sectionflags	@"SHF_NOTE_NV_CUVER"
        /*0018*/ 	.short	0x0001
        /*001a*/ 	.short	0x0064
        /*001c*/ 	.short	0x0001
        /*001e*/ 	.short	0x0000
        /*0020*/ 	.short	0x0001
        /*0022*/ 	.short	0x0000


//--------------------- .nv.info                  --------------------------
	.section	.nv.info,"",@"SHT_CUDA_INFO"
	.align	4


	//----- nvinfo : EIATTR_REGCOUNT
	.align		4
        /*0000*/ 	.byte	0x04, 0x2f
        /*0002*/ 	.short	(.L_4 - .L_3)
	.align		4
.L_3:
        /*0004*/ 	.word	index@(gluon_mma)
        /*0008*/ 	.word	0x000000ca


	//----- nvinfo : EIATTR_FRAME_SIZE
	.align		4
.L_4:
        /*000c*/ 	.byte	0x04, 0x11
        /*000e*/ 	.short	(.L_6 - .L_5)
	.align		4
.L_5:
        /*0010*/ 	.word	index@($__internal_2_$__cuda_sm10x_tcgen05_guardrail_trap_unallocated_columns_being_dealloced)
        /*0014*/ 	.word	0x00000000


	//----- nvinfo : EIATTR_FRAME_SIZE
	.align		4
.L_6:
        /*0018*/ 	.byte	0x04, 0x11
        /*001a*/ 	.short	(.L_8 - .L_7)
	.align		4
.L_7:
        /*001c*/ 	.word	index@($__internal_1_$__cuda_sm10x_tcgen05_guardrail_trap_phase_invalid_during_alloc)
        /*0020*/ 	.word	0x00000000


	//----- nvinfo : EIATTR_FRAME_SIZE
	.align		4
.L_8:
        /*0024*/ 	.byte	0x04, 0x11
        /*0026*/ 	.short	(.L_10 - .L_9)
	.align		4
.L_9:
        /*0028*/ 	.word	index@($__internal_0_$__cuda_sm10x_tcgen05_guardrail_trap_col_being_dealloced_not_returned_by_alloc)
        /*002c*/ 	.word	0x00000000


	//----- nvinfo : EIATTR_FRAME_SIZE
	.align		4
.L_10:
        /*0030*/ 	.byte	0x04, 0x11
        /*0032*/ 	.short	(.L_12 - .L_11)
	.align		4
.L_11:
        /*0034*/ 	.word	index@(gluon_mma)
        /*0038*/ 	.word	0x00000000


	//----- nvinfo : EIATTR_MIN_STACK_SIZE
	.align		4
.L_12:
        /*003c*/ 	.byte	0x04, 0x12
        /*003e*/ 	.short	(.L_14 - .L_13)
	.align		4
.L_13:
        /*0040*/ 	.word	index@(gluon_mma)
        /*0044*/ 	.word	0x00000000
.L_14:


//--------------------- .nv.info.gluon_mma        --------------------------
	.section	.nv.info.gluon_mma,"",@"SHT_CUDA_INFO"
	.sectionflags	@""
	.align	4


	//----- nvinfo : EIATTR_CUDA_API_VERSION
	.align		4
        /*0000*/ 	.byte	0x04, 0x37
        /*0002*/ 	.short	(.L_16 - .L_15)
.L_15:
        /*0004*/ 	.word	0x00000081


	//----- nvinfo : EIATTR_KPARAM_INFO
	.align		4
.L_16:
        /*0008*/ 	.byte	0x04, 0x17
        /*000a*/ 	.short	(.L_18 - .L_17)
.L_17:
        /*000c*/ 	.word	0x00000000
        /*0010*/ 	.short	0x0004
        /*0012*/ 	.short	0x0020
        /*0014*/ 	.byte	0x00, 0xf4, 0x21, 0x00


	//----- nvinfo : EIATTR_KPARAM_INFO
	.align		4
.L_18:
        /*0018*/ 	.byte	0x04, 0x17
        /*001a*/ 	.short	(.L_20 - .L_19)
.L_19:
        /*001c*/ 	.word	0x00000000
        /*0020*/ 	.short	0x0003
        /*0022*/ 	.short	0x0018
        /*0024*/ 	.byte	0x00, 0xf4, 0x21, 0x00


	//----- nvinfo : EIATTR_KPARAM_INFO
	.align		4
.L_20:
        /*0028*/ 	.byte	0x04, 0x17
        /*002a*/ 	.short	(.L_22 - .L_21)
.L_21:
        /*002c*/ 	.word	0x00000000
        /*0030*/ 	.short	0x0002
        /*0032*/ 	.short	0x0010
        /*0034*/ 	.byte	0x00, 0xf4, 0x21, 0x00


	//----- nvinfo : EIATTR_KPARAM_INFO
	.align		4
.L_22:
        /*0038*/ 	.byte	0x04, 0x17
        /*003a*/ 	.short	(.L_24 - .L_23)
.L_23:
        /*003c*/ 	.word	0x00000000
        /*0040*/ 	.short	0x0001
        /*0042*/ 	.short	0x0008
        /*0044*/ 	.byte	0x00, 0xf4, 0x21, 0x00


	//----- nvinfo : EIATTR_KPARAM_INFO
	.align		4
.L_24:
        /*0048*/ 	.byte	0x04, 0x17
        /*004a*/ 	.short	(.L_26 - .L_25)
.L_25:
        /*004c*/ 	.word	0x00000000
        /*0050*/ 	.short	0x0000
        /*0052*/ 	.short	0x0000
        /*0054*/ 	.byte	0x00, 0xf4, 0x21, 0x00


	//----- nvinfo : EIATTR_AT_ENTRY_FRAGMENTS
	.align		4
.L_26:
        /*0058*/ 	.byte	0x04, 0x4f
        /*005a*/ 	.short	(.L_28 - .L_27)


	//   ....[0]....
.L_27:
        /*005c*/ 	.word	0x00000004


	//----- nvinfo : EIATTR_RESERVED_SMEM_USED
	.align		4
.L_28:
        /*0060*/ 	.byte	0x01, 0x41
	.zero		2


	//----- nvinfo : EIATTR_SPARSE_MMA_MASK
	.align		4
        /*0064*/ 	.byte	0x03, 0x50
        /*0066*/ 	.short	0x0000


	//----- nvinfo : EIATTR_TCGEN05_1CTA_USED
	.align		4
        /*0068*/ 	.byte	0x01, 0x51
	.zero		2


	//----- nvinfo : EIATTR_MAXREG_COUNT
	.align		4
        /*006c*/ 	.byte	0x03, 0x1b
        /*006e*/ 	.short	0x00ff


	//----- nvinfo : EIATTR_NUM_BARRIERS
	.align		4
        /*0070*/ 	.byte	0x02, 0x4c
        /*0072*/ 	.byte	0x01
	.zero		1


	//----- nvinfo : EIATTR_INT_WARP_WIDE_INSTR_OFFSETS
	.align		4
        /*0074*/ 	.byte	0x04, 0x31
        /*0076*/ 	.short	(.L_30 - .L_29)


	//   ....[0]....
.L_29:
        /*0078*/ 	.word	0x00001720


	//   ....[1]....
        /*007c*/ 	.word	0x00001730


	//   ....[2]....
        /*0080*/ 	.word	0x00002120


	//   ....[3]....
        /*0084*/ 	.word	0x00002130


	//   ....[4]....
        /*0088*/ 	.word	0x00003c80


	//   ....[5]....
        /*008c*/ 	.word	0x00003cd0


	//----- nvinfo : EIATTR_COOP_GROUP_MASK_REGIDS
	.align		4
.L_30:
        /*0090*/ 	.byte	0x04, 0x29
        /*0092*/ 	.short	(.L_32 - .L_31)


	//   ....[0]....
.L_31:
        /*0094*/ 	.word	0xffffffff


	//   ....[1]....
        /*0098*/ 	.word	0xffffffff


	//   ....[2]....
        /*009c*/ 	.word	0xffffffff


	//   ....[3]....
        /*00a0*/ 	.word	0xffffffff


	//----- nvinfo : EIATTR_COOP_GROUP_INSTR_OFFSETS
	.align		4
.L_32:
        /*00a4*/ 	.byte	0x04, 0x28
        /*00a6*/ 	.short	(.L_34 - .L_33)


	//   ....[0]....
.L_33:
        /*00a8*/ 	.word	0x00000050


	//   ....[1]....
        /*00ac*/ 	.word	0x00000310


	//   ....[2]....
        /*00b0*/ 	.word	0x00003b10


	//   ....[3]....
        /*00b4*/ 	.word	0x00003d80


	//----- nvinfo : EIATTR_VRC_CTA_INIT_COUNT
	.align		4
.L_34:
        /*00b8*/ 	.byte	0x02, 0x4a
        /*00ba*/ 	.byte	0x80
	.zero		1


	//----- nvinfo : EIATTR_MBARRIER_INSTR_OFFSETS
	.align		4
        /*00bc*/ 	.byte	0x04, 0x39
        /*00be*/ 	.short	(.L_36 - .L_35)


	//   ....[0]....
.L_35:
        /*00c0*/ 	.word	0x00001d80
        /*00c4*/ 	.word	0x000000ff
        /*00c8*/ 	.word	0x0000c000
        /*00cc*/ 	.short	0x0100
        /*00ce*/ 	.byte	0x07
	.zero		1


	//   ....[1]....
        /*00d0*/ 	.word	0x000021c0
        /*00d4*/ 	.word	0x000000ff
        /*00d8*/ 	.word	0x0000c000
        /*00dc*/ 	.short	0x010a
        /*00de*/ 	.byte	0x07
	.zero		1


	//   ....[2]....
        /*00e0*/ 	.word	0x00002300
        /*00e4*/ 	.word	0x000000ff
        /*00e8*/ 	.word	0x0000c000
        /*00ec*/ 	.short	0x0108
        /*00ee*/ 	.byte	0x07
	.zero		1


	//   ....[3]....
        /*00f0*/ 	.word	0x00003da0
        /*00f4*/ 	.word	0x000000ff
        /*00f8*/ 	.word	0x0000c000
        /*00fc*/ 	.short	0x010a
        /*00fe*/ 	.byte	0x07
	.zero		1


	//----- nvinfo : EIATTR_NUM_MBARRIERS
	.align		4
.L_36:
        /*0100*/ 	.byte	0x03, 0x38
        /*0102*/ 	.short	0x0001


	//----- nvinfo : EIATTR_EXIT_INSTR_OFFSETS
	.align		4
        /*0104*/ 	.byte	0x04, 0x1c
        /*0106*/ 	.short	(.L_38 - .L_37)


	//   ....[0]....
.L_37:
        /*0108*/ 	.word	0x00003d90


	//----- nvinfo : EIATTR_REQNTID
	.align		4
.L_38:
        /*010c*/ 	.byte	0x04, 0x10
        /*010e*/ 	.short	(.L_40 - .L_39)
.L_39:
        /*0110*/ 	.word	0x00000100
        /*0114*/ 	.word	0x00000001
        /*0118*/ 	.word	0x00000001


	//----- nvinfo : EIATTR_CRS_STACK_SIZE
	.align		4
.L_40:
        /*011c*/ 	.byte	0x04, 0x1e
        /*011e*/ 	.short	(.L_42 - .L_41)
.L_41:
        /*0120*/ 	.word	0x00000000


	//----- nvinfo : EIATTR_CBANK_PARAM_SIZE
	.align		4
.L_42:
        /*0124*/ 	.byte	0x03, 0x19
        /*0126*/ 	.short	0x0028


	//----- nvinfo : EIATTR_PARAM_CBANK
	.align		4
        /*0128*/ 	.byte	0x04, 0x0a
        /*012a*/ 	.short	(.L_44 - .L_43)
	.align		4
.L_43:
        /*012c*/ 	.word	index@(.nv.constant0.gluon_mma)
        /*0130*/ 	.short	0x0380
        /*0132*/ 	.short	0x0028


	//----- nvinfo : EIATTR_SW_WAR
	.align		4
.L_44:
        /*0134*/ 	.byte	0x04, 0x36
        /*0136*/ 	.short	(.L_46 - .L_45)
.L_45:
        /*0138*/ 	.word	0x00000008
.L_46:


//--------------------- .nv.compat                --------------------------
	.section	.nv.compat,"",@"SHT_CUDA_COMPAT_INFO"
	.align	4
        /*0000*/ 	.byte	0x02, 0x02, 0x02, 0x00, 0x02, 0x05, 0x05, 0x00, 0x02, 0x03, 0x00, 0x00, 0x02, 0x06, 0x01, 0x00


//--------------------- .nv.callgraph             --------------------------
	.section	.nv.callgraph,"",@"SHT_CUDA_CALLGRAPH"
	.align	4
	.sectionentsize	8
	.align		4
        /*0000*/ 	.word	0x00000000
	.align		4
        /*0004*/ 	.word	0xffffffff
	.align		4
        /*0008*/ 	.word	0x00000000
	.align		4
        /*000c*/ 	.word	0xfffffffe
	.align		4
        /*0010*/ 	.word	0x00000000
	.align		4
        /*0014*/ 	.word	0xfffffffd
	.align		4
        /*0018*/ 	.word	0x00000000
	.align		4
        /*001c*/ 	.word	0xfffffffc


//--------------------- .text.gluon_mma           --------------------------
	.section	.text.gluon_mma,"ax",@progbits
	.align	128
        .global         gluon_mma
        .type           gluon_mma,@function
        .size           gluon_mma,(.L_x_15 - gluon_mma)
        .other          gluon_mma,@"STO_CUDA_ENTRY STV_DEFAULT"
gluon_mma:
.text.gluon_mma:
[----:B------:R-:W0:Y:S01]  /*0000*/  LDC R1, c[0x0][0x37c] ;  /* 0x0000df00ff017b82 */ /* 0x000e220000000800 */
[----:B------:R-:W1:Y:S02]  /*0010*/  S2R R0, SR_TID.X ;  /* 0x0000000000007919 */ /* 0x000e640000002100 */
[----:B-1----:R-:W-:-:S13]  /*0020*/  ISETP.GE.U32.AND P1, PT, R0, 0x20, PT ;  /* 0x000000200000780c */ /* 0x002fda0003f26070 */
[----:B------:R-:W-:Y:S05]  /*0030*/  @P1 BRA `(.L_x_0) ;  /* 0x0000000000b81947 */ /* 0x000fea0003800000 */
[----:B------:R-:W1:Y:S01]  /*0040*/  S2UR UR6, SR_CgaCtaId ;  /* 0x00000000000679c3 */ /* 0x000e620000008800 */
[----:B------:R-:W-:Y:S01]  /*0050*/  NOP ;  /* 0x0000000000007918 */ /* 0x000fe20000000000 */
[----:B------:R-:W-:Y:S02]  /*0060*/  UMOV UR4, 0x40 ;  /* 0x0000004000047882 */ /* 0x000fe40000000000 */
[----:B-1----:R-:W-:-:S09]  /*0070*/  ULEA UR4, UR6, UR4, 0x18 ;  /* 0x0000000406047291 */ /* 0x002fd2000f8ec0ff */
[----:B------:R-:W1:Y:S01]  /*0080*/  LDS.U8 R2, [UR4] ;  /* 0x00000004ff027984 */ /* 0x000e620008000000 */
[----:B------:R-:W-:Y:S02]  /*0090*/  UMOV UR4, 0x400 ;  /* 0x0000040000047882 */ /* 0x000fe40000000000 */
[----:B------:R-:W-:Y:S01]  /*00a0*/  ULEA UR4, UR6, UR4, 0x18 ;  /* 0x0000000406047291 */ /* 0x000fe2000f8ec0ff */
[----:B-1----:R-:W-:-:S13]  /*00b0*/  ISETP.NE.AND P0, PT, R2, RZ, PT ;  /* 0x000000ff0200720c */ /* 0x002fda0003f05270 */
[----:B------:R-:W-:Y:S05]  /*00c0*/  @P0 BRA `(.L_x_1) ;  /* 0x00000000007c0947 */ /* 0x000fea0003800000 */
[----:B------:R-:W-:-:S13]  /*00d0*/  ELECT P0, URZ, PT ;  /* 0x0000000000ff782f */ /* 0x000fda0003800000 */
[----:B------:R-:W-:Y:S05]  /*00e0*/  @!P0 BRA `(.L_x_2) ;  /* 0x0000000000848947 */ /* 0x000fea0003800000 */
[----:B------:R-:W-:Y:S01]  /*00f0*/  UMOV UR5, 0x8 ;  /* 0x0000000800057882 */ /* 0x000fe20000000000 */
[----:B------:R-:W-:Y:S02]  /*0100*/  IMAD.MOV.U32 R5, RZ, RZ, 0x1 ;  /* 0x00000001ff057424 */ /* 0x000fe400078e00ff */
[----:B------:R-:W-:Y:S02]  /*0110*/  IMAD.MOV.U32 R3, RZ, RZ, 0xff ;  /* 0x000000ffff037424 */ /* 0x000fe400078e00ff */
[----:B------:R-:W-:Y:S04]  /*0120*/  DEPBAR.LE SB1, 0x36 ;  /* 0x00009d800000791a */ /* 0x000fe80000000000 */
[----:B------:R-:W1:Y:S02]  /*0130*/  UTCATOMSWS.FIND_AND_SET.ALIGN UP0, UR5, UR5 ;  /* 0x00000005000575e3 */ /* 0x000e640008000800 */
[----:B-1----:R-:W-:-:S04]  /*0140*/  PLOP3.LUT P0, PT, PT, PT, UP0, 0x80, 0x8 ;  /* 0x000000000008781c */ /* 0x002fc80003f0f008 */
[----:B------:R-:W-:-:S04]  /*0150*/  SEL R2, RZ, 0xffffffff, !P0 ;  /* 0xffffffffff027807 */ /* 0x000fc80004000000 */
[----:B------:R-:W-:Y:S01]  /*0160*/  ISETP.NE.AND P0, PT, R2, RZ, PT ;  /* 0x000000ff0200720c */ /* 0x000fe20003f05270 */
[----:B------:R-:W-:-:S12]  /*0170*/  IMAD.U32 R2, RZ, RZ, UR5 ;  /* 0x00000005ff027e24 */ /* 0x000fd8000f8e00ff */
[----:B------:R-:W-:Y:S05]  /*0180*/  @P0 BRA `(.L_x_3) ;  /* 0x0000000000240947 */ /* 0x000fea0003800000 */
.L_x_4:
[----:B------:R-:W-:Y:S05]  /*0190*/  NANOSLEEP 0x64 ;  /* 0x000000640000795d */ /* 0x000fea0003800000 */
[----:B------:R-:W-:-:S05]  /*01a0*/  UMOV UR5, 0x8 ;  /* 0x0000000800057882 */ /* 0x000fca0000000000 */
[----:B------:R-:W-:Y:S04]  /*01b0*/  DEPBAR.LE SB1, 0x36 ;  /* 0x00009d800000791a */ /* 0x000fe80000000000 */
[----:B------:R-:W1:Y:S02]  /*01c0*/  UTCATOMSWS.FIND_AND_SET.ALIGN UP0, UR5, UR5 ;  /* 0x00000005000575e3 */ /* 0x000e640008000800 */
[----:B-1----:R-:W-:-:S04]  /*01d0*/  PLOP3.LUT P0, PT, PT, PT, UP0, 0x80, 0x8 ;  /* 0x000000000008781c */ /* 0x002fc80003f0f008 */
[----:B------:R-:W-:-:S04]  /*01e0*/  SEL R2, RZ, 0xffffffff, !P0 ;  /* 0xffffffffff027807 */ /* 0x000fc80004000000 */
[----:B------:R-:W-:Y:S01]  /*01f0*/  ISETP.NE.AND P0, PT, R2, RZ, PT ;  /* 0x000000ff0200720c */ /* 0x000fe20003f05270 */
[----:B------:R-:W-:-:S12]  /*0200*/  IMAD.U32 R2, RZ, RZ, UR5 ;  /* 0x00000005ff027e24 */ /* 0x000fd8000f8e00ff */
[----:B------:R-:W-:Y:S05]  /*0210*/  @!P0 BRA `(.L_x_4) ;  /* 0xfffffffc00dc8947 */ /* 0x000fea000383ffff */
.L_x_3:
[C---:B------:R-:W-:Y:S01]  /*0220*/  VIADD R4, R2.reuse, 0x10 ;  /* 0x0000001002047836 */ /* 0x040fe20000000000 */
[----:B------:R-:W-:Y:S01]  /*0230*/  UMOV UR5, 0x50 ;  /* 0x0000005000057882 */ /* 0x000fe20000000000 */
[----:B------:R-:W-:Y:S01]  /*0240*/  SHF.L.U32 R3, R3, R2, RZ ;  /* 0x0000000203037219 */ /* 0x000fe200000006ff */
[----:B------:R-:W-:Y:S01]  /*0250*/  ULEA UR5, UR6, UR5, 0x18 ;  /* 0x0000000506057291 */ /* 0x000fe2000f8ec0ff */
[----:B------:R-:W-:Y:S01]  /*0260*/  IMAD.SHL.U32 R2, R2, 0x20, RZ ;  /* 0x0000002002027824 */ /* 0x000fe200078e00ff */
[----:B------:R-:W-:-:S04]  /*0270*/  SHF.L.U32 R4, R5, R4, RZ ;  /* 0x0000000405047219 */ /* 0x000fc800000006ff */
[----:B------:R-:W-:-:S05]  /*0280*/  LOP3.LUT R3, R4, R3, RZ, 0xfc, !PT ;  /* 0x0000000304037212 */ /* 0x000fca00078efcff */
[----:B------:R1:W-:Y:S04]  /*0290*/  ATOMS.OR RZ, [UR5], R3 ;  /* 0x00000003ffff798c */ /* 0x0003e8000b000005 */
[----:B------:R1:W-:Y:S01]  /*02a0*/  STS [UR4], R2 ;  /* 0x00000002ff007988 */ /* 0x0003e20008000804 */
[----:B------:R-:W-:Y:S05]  /*02b0*/  BRA `(.L_x_2) ;  /* 0x0000000000107947 */ /* 0x000fea0003800000 */
.L_x_1:
[----:B------:R-:W-:-:S05]  /*02c0*/  IMAD.MOV.U32 R2, RZ, RZ, -0x1 ;  /* 0xffffffffff027424 */ /* 0x000fca00078e00ff */
[----:B------:R1:W-:Y:S02]  /*02d0*/  STS [UR4], R2 ;  /* 0x00000002ff007988 */ /* 0x0003e40008000804 */
[----:B-1----:R-:W-:-:S07]  /*02e0*/  MOV R2, 0x300 ;  /* 0x0000030000027802 */ /* 0x002fce0000000f00 */
[----:B0-----:R-:W-:Y:S05]  /*02f0*/  CALL.REL.NOINC `($__internal_1_$__cuda_sm10x_tcgen05_guardrail_trap_phase_invalid_during_alloc) ;  /* 0x0000003800c07944 */ /* 0x001fea0003c00000 */
.L_x_2:
[----:B------:R-:W-:Y:S05]  /*0300*/  WARPSYNC.ALL ;  /* 0x0000000000007948 */ /* 0x000fea0003800000 */
[----:B------:R-:W-:Y:S01]  /*0310*/  NOP ;  /* 0x0000000000007918 */ /* 0x000fe20000000000 */
.L_x_0:
[----:B------:R-:W2:Y:S01]  /*0320*/  LDC.64 R100, c[0x0][0x380] ;  /* 0x0000e000ff647b82 */ /* 0x000ea20000000a00 */
[----:B------:R-:W-:Y:S01]  /*0330*/  SHF.R.U32.HI R133, RZ, 0x5, R0 ;  /* 0x00000005ff857819 */ /* 0x000fe20000011600 */
[----:B------:R-:W-:Y:S01]  /*0340*/  UMOV UR7, 0x400 ;  /* 0x0000040000077882 */ /* 0x000fe20000000000 */
[C---:B------:R-:W-:Y:S01]  /*0350*/  LOP3.LUT R165, R0.reuse, 0xe0, RZ, 0xc0, !PT ;  /* 0x000000e000a57812 */ /* 0x040fe200078ec0ff */
[----:B------:R-:W3:Y:S01]  /*0360*/  LDCU.64 UR12, c[0x0][0x358] ;  /* 0x00006b00ff0c77ac */ /* 0x000ee20008000a00 */
[----:B------:R-:W-:Y:S02]  /*0370*/  SGXT.U32 R133, R133, 0x3 ;  /* 0x000000038585781a */ /* 0x000fe40000000000 */
[----:B------:R-:W-:Y:S01]  /*0380*/  LOP3.LUT R159, R0, 0x1f, RZ, 0xc0, !PT ;  /* 0x0000001f009f7812 */ /* 0x000fe200078ec0ff */
[----:B------:R-:W4:Y:S01]  /*0390*/  S2UR UR6, SR_CgaCtaId ;  /* 0x00000000000679c3 */ /* 0x000f220000008800 */
[----:B------:R-:W-:Y:S01]  /*03a0*/  LOP3.LUT R51, R133, 0x10, RZ, 0xfc, !PT ;  /* 0x0000001085337812 */ /* 0x000fe200078efcff */
[----:B-1----:R-:W-:Y:S01]  /*03b0*/  IMAD.SHL.U32 R2, R165, 0x2, RZ ;  /* 0x00000002a5027824 */ /* 0x002fe200078e00ff */
[----:B------:R-:W-:-:S02]  /*03c0*/  LOP3.LUT R199, R133, 0x40, RZ, 0xfc, !PT ;  /* 0x0000004085c77812 */ /* 0x000fc400078efcff */
[----:B------:R-:W-:Y:S01]  /*03d0*/  LOP3.LUT R187, R133, 0x70, RZ, 0xfc, !PT ;  /* 0x0000007085bb7812 */ /* 0x000fe200078efcff */
[----:B------:R-:W-:Y:S01]  /*03e0*/  IMAD.SHL.U32 R4, R51, 0x40, RZ ;  /* 0x0000004033047824 */ /* 0x000fe200078e00ff */
        /* <DEDUP_REMOVED lines=8> */
[----:B------:R-:W-:-:S02]  /*0470*/  LOP3.LUT R47, R133, 0x20, RZ, 0xfc, !PT ;  /* 0x00000020852f7812 */ /* 0x000fc400078efcff */
[-C--:B--2---:R-:W-:Y:S01]  /*0480*/  LEA R66, P5, R51, R100.reuse, 0x7 ;  /* 0x0000006433427211 */ /* 0x084fe200078a38ff */
[----:B------:R-:W-:Y:S01]  /*0490*/  IMAD.SHL.U32 R6, R49, 0x40, RZ ;  /* 0x0000004031067824 */ /* 0x000fe200078e00ff */
[-C--:B------:R-:W-:Y:S01]  /*04a0*/  LEA R62, P0, R165, R100.reuse, 0x2 ;  /* 0x00000064a53e7211 */ /* 0x080fe200078010ff */
[----:B------:R-:W-:Y:S01]  /*04b0*/  IMAD.SHL.U32 R8, R47, 0x40, RZ ;  /* 0x000000402f087824 */ /* 0x000fe200078e00ff */
[-C--:B------:R-:W-:Y:S02]  /*04c0*/  LEA.HI.X R67, R4, R101.reuse, RZ, 0x1, P5 ;  /* 0x0000006504437211 */ /* 0x080fe400028f0cff */
[----:B------:R-:W-:Y:S01]  /*04d0*/  LEA R78, P5, R199, R100, 0x7 ;  /* 0x00000064c74e7211 */ /* 0x000fe200078a38ff */
[----:B----4-:R-:W-:Y:S01]  /*04e0*/  ULEA UR7, UR6, UR7, 0x18 ;  /* 0x0000000706077291 */ /* 0x010fe2000f8ec0ff */
[----:B------:R-:W-:Y:S02]  /*04f0*/  LOP3.LUT R45, R133, 0x28, RZ, 0xfc, !PT ;  /* 0x00000028852d7812 */ /* 0x000fe400078efcff */
[----:B------:R-:W-:-:S02]  /*0500*/  LEA.HI.X R79, R16, R101, RZ, 0x1, P5 ;  /* 0x00000065104f7211 */ /* 0x000fc400028f0cff */
[-C--:B------:R-:W-:Y:S01]  /*0510*/  LEA R24, P5, R187, R100.reuse, 0x7 ;  /* 0x00000064bb187211 */ /* 0x080fe200078a38ff */
[----:B------:R-:W-:Y:S01]  /*0520*/  IMAD.SHL.U32 R10, R45, 0x40, RZ ;  /* 0x000000402d0a7824 */ /* 0x000fe200078e00ff */
[----:B------:R-:W-:Y:S02]  /*0530*/  LOP3.LUT R43, R133, 0x30, RZ, 0xfc, !PT ;  /* 0x00000030852b7812 */ /* 0x000fe400078efcff */
[-C--:B------:R-:W-:Y:S02]  /*0540*/  LEA.HI.X R25, R36, R101.reuse, RZ, 0x1, P5 ;  /* 0x0000006524197211 */ /* 0x080fe400028f0cff */
[----:B------:R-:W-:Y:S01]  /*0550*/  LEA R36, P5, R135, R100, 0x7 ;  /* 0x0000006487247211 */ /* 0x000fe200078a38ff */
[----:B------:R-:W-:Y:S01]  /*0560*/  IMAD.SHL.U32 R12, R43, 0x40, RZ ;  /* 0x000000402b0c7824 */ /* 0x000fe200078e00ff */
[-C--:B------:R-:W-:Y:S01]  /*0570*/  LEA.HI.X R63, R2, R101.reuse, RZ, 0x1, P0 ;  /* 0x00000065023f7211 */ /* 0x080fe200000f0cff */
[----:B------:R-:W-:Y:S01]  /*0580*/  IMAD.SHL.U32 R2, R53, 0x40, RZ ;  /* 0x0000004035027824 */ /* 0x000fe200078e00ff */
[----:B------:R-:W-:-:S02]  /*0590*/  LEA.HI.X R37, R48, R101, RZ, 0x1, P5 ;  /* 0x0000006530257211 */ /* 0x000fc400028f0cff */
[-C--:B------:R-:W-:Y:S01]  /*05a0*/  LEA R16, P5, R143, R100.reuse, 0x7 ;  /* 0x000000648f107211 */ /* 0x080fe200078a38ff */
[----:B------:R-:W-:Y:S01]  /*05b0*/  IMAD.WIDE.U32 R62, R159, 0x2, R62 ;  /* 0x000000029f3e7825 */ /* 0x000fe200078e003e */
[C---:B------:R-:W-:Y:S02]  /*05c0*/  LOP3.LUT R23, R133.reuse, 0x38, RZ, 0xfc, !PT ;  /* 0x0000003885177812 */ /* 0x040fe400078efcff */
[----:B------:R-:W-:Y:S01]  /*05d0*/  LEA.HI.X R17, R88, R101, RZ, 0x1, P5 ;  /* 0x0000006558117211 */ /* 0x000fe200028f0cff */
[----:B------:R-:W-:Y:S01]  /*05e0*/  BAR.SYNC.DEFER_BLOCKING 0x0 ;  /* 0x0000000000007b1d */ /* 0x000fe20000010000 */
[----:B------:R-:W-:Y:S01]  /*05f0*/  LOP3.LUT R197, R133, 0x48, RZ, 0xfc, !PT ;  /* 0x0000004885c57812 */ /* 0x000fe200078efcff */
[----:B------:R-:W-:Y:S01]  /*0600*/  IMAD.SHL.U32 R14, R23, 0x40, RZ ;  /* 0x00000040170e7824 */ /* 0x000fe200078e00ff */
[C---:B------:R-:W-:Y:S02]  /*0610*/  LOP3.LUT R195, R133.reuse, 0x50, RZ, 0xfc, !PT ;  /* 0x0000005085c37812 */ /* 0x040fe400078efcff */
[----:B------:R-:W-:Y:S01]  /*0620*/  LOP3.LUT R193, R133, 0x58, RZ, 0xfc, !PT ;  /* 0x0000005885c17812 */ /* 0x000fe200078efcff */
[----:B------:R-:W-:Y:S01]  /*0630*/  IMAD.SHL.U32 R18, R197, 0x40, RZ ;  /* 0x00000040c5127824 */ /* 0x000fe200078e00ff */
[-C--:B------:R-:W-:Y:S01]  /*0640*/  LEA R64, P6, R53, R100.reuse, 0x7 ;  /* 0x0000006435407211 */ /* 0x080fe200078c38ff */
[----:B------:R-:W-:Y:S01]  /*0650*/  IMAD.SHL.U32 R20, R195, 0x40, RZ ;  /* 0x00000040c3147824 */ /* 0x000fe200078e00ff */
[-C--:B------:R-:W-:Y:S01]  /*0660*/  LEA R68, P2, R49, R100.reuse, 0x7 ;  /* 0x0000006431447211 */ /* 0x080fe200078438ff */
[----:B------:R-:W-:Y:S01]  /*0670*/  IMAD.SHL.U32 R22, R193, 0x40, RZ ;  /* 0x00000040c1167824 */ /* 0x000fe200078e00ff */
[----:B------:R-:W-:-:S02]  /*0680*/  LEA R70, P0, R47, R100, 0x7 ;  /* 0x000000642f467211 */ /* 0x000fc400078038ff */
[-C--:B------:R-:W-:Y:S02]  /*0690*/  LEA R72, P4, R45, R100.reuse, 0x7 ;  /* 0x000000642d487211 */ /* 0x080fe400078838ff */
[C---:B------:R-:W-:Y:S02]  /*06a0*/  LOP3.LUT R191, R133.reuse, 0x60, RZ, 0xfc, !PT ;  /* 0x0000006085bf7812 */ /* 0x040fe400078efcff */
[C---:B------:R-:W-:Y:S02]  /*06b0*/  LOP3.LUT R189, R133.reuse, 0x68, RZ, 0xfc, !PT ;  /* 0x0000006885bd7812 */ /* 0x040fe400078efcff */
[----:B------:R-:W-:Y:S01]  /*06c0*/  LOP3.LUT R185, R133, 0x78, RZ, 0xfc, !PT ;  /* 0x0000007885b97812 */ /* 0x000fe200078efcff */
[----:B------:R-:W-:Y:S01]  /*06d0*/  IMAD.SHL.U32 R32, R191, 0x40, RZ ;  /* 0x00000040bf207824 */ /* 0x000fe200078e00ff */
[----:B------:R-:W-:Y:S01]  /*06e0*/  LOP3.LUT R141, R133, 0x80, RZ, 0xfc, !PT ;  /* 0x00000080858d7812 */ /* 0x000fe200078efcff */
[----:B------:R-:W-:Y:S01]  /*06f0*/  IMAD.SHL.U32 R34, R189, 0x40, RZ ;  /* 0x00000040bd227824 */ /* 0x000fe200078e00ff */
[----:B------:R-:W-:Y:S01]  /*0700*/  LOP3.LUT R155, R133, 0x88, RZ, 0xfc, !PT ;  /* 0x00000088859b7812 */ /* 0x000fe200078efcff */
[----:B------:R-:W1:Y:S01]  /*0710*/  LDS R88, [UR7] ;  /* 0x00000007ff587984 */ /* 0x000e620008000800 */
[----:B------:R-:W-:Y:S01]  /*0720*/  LEA R74, P3, R43, R100, 0x7 ;  /* 0x000000642b4a7211 */ /* 0x000fe200078638ff */
[----:B------:R-:W-:Y:S01]  /*0730*/  IMAD.SHL.U32 R38, R185, 0x40, RZ ;  /* 0x00000040b9267824 */ /* 0x000fe200078e00ff */
[-C--:B------:R-:W-:Y:S01]  /*0740*/  LEA.HI.X R65, R2, R101.reuse, RZ, 0x1, P6 ;  /* 0x0000006502417211 */ /* 0x080fe200030f0cff */
[----:B------:R-:W-:Y:S01]  /*0750*/  IMAD.SHL.U32 R40, R141, 0x40, RZ ;  /* 0x000000408d287824 */ /* 0x000fe200078e00ff */
[-C--:B------:R-:W-:Y:S01]  /*0760*/  LEA.HI.X R69, R6, R101.reuse, RZ, 0x1, P2 ;  /* 0x0000006506457211 */ /* 0x080fe200010f0cff */
[----:B------:R-:W-:Y:S01]  /*0770*/  IMAD.SHL.U32 R42, R155, 0x40, RZ ;  /* 0x000000409b2a7824 */ /* 0x000fe200078e00ff */
[-C--:B------:R-:W-:Y:S01]  /*0780*/  LEA.HI.X R71, R8, R101.reuse, RZ, 0x1, P0 ;  /* 0x0000006508477211 */ /* 0x080fe200000f0cff */
[----:B------:R-:W-:Y:S01]  /*0790*/  IMAD.WIDE.U32 R64, R159, 0x2, R64 ;  /* 0x000000029f407825 */ /* 0x000fe200078e0040 */
[----:B------:R-:W-:-:S02]  /*07a0*/  LEA.HI.X R73, R10, R101, RZ, 0x1, P4 ;  /* 0x000000650a497211 */ /* 0x000fc400020f0cff */
[-C--:B------:R-:W-:Y:S02]  /*07b0*/  LEA R76, P6, R23, R100.reuse, 0x7 ;  /* 0x00000064174c7211 */ /* 0x080fe400078c38ff */
[-C--:B------:R-:W-:Y:S02]  /*07c0*/  LEA R80, P2, R197, R100.reuse, 0x7 ;  /* 0x00000064c5507211 */ /* 0x080fe400078438ff */
[-C--:B------:R-:W-:Y:S02]  /*07d0*/  LEA R82, P0, R195, R100.reuse, 0x7 ;  /* 0x00000064c3527211 */ /* 0x080fe400078038ff */
[----:B------:R-:W-:Y:S02]  /*07e0*/  LEA R54, P4, R193, R100, 0x7 ;  /* 0x00000064c1367211 */ /* 0x000fe400078838ff */
[----:B------:R-:W-:Y:S02]  /*07f0*/  LOP3.LUT R163, R133, 0x90, RZ, 0xfc, !PT ;  /* 0x0000009085a37812 */ /* 0x000fe400078efcff */
[----:B------:R-:W-:-:S02]  /*0800*/  LEA.HI.X R75, R12, R101, RZ, 0x1, P3 ;  /* 0x000000650c4b7211 */ /* 0x000fc400018f0cff */
[----:B------:R-:W-:Y:S01]  /*0810*/  LOP3.LUT R153, R133, 0x98, RZ, 0xfc, !PT ;  /* 0x0000009885997812 */ /* 0x000fe200078efcff */
[----:B------:R-:W-:Y:S01]  /*0820*/  IMAD.SHL.U32 R44, R163, 0x40, RZ ;  /* 0x00000040a32c7824 */ /* 0x000fe200078e00ff */
[C---:B------:R-:W-:Y:S02]  /*0830*/  LOP3.LUT R137, R133.reuse, 0xa8, RZ, 0xfc, !PT ;  /* 0x000000a885897812 */ /* 0x040fe400078efcff */
[----:B------:R-:W-:Y:S01]  /*0840*/  LOP3.LUT R151, R133, 0xb0, RZ, 0xfc, !PT ;  /* 0x000000b085977812 */ /* 0x000fe200078efcff */
[----:B------:R-:W-:Y:S01]  /*0850*/  IMAD.SHL.U32 R46, R153, 0x40, RZ ;  /* 0x00000040992e7824 */ /* 0x000fe200078e00ff */
[----:B------:R-:W-:Y:S01]  /*0860*/  LOP3.LUT R149, R133, 0xb8, RZ, 0xfc, !PT ;  /* 0x000000b885957812 */ /* 0x000fe200078efcff */
[----:B------:R-:W-:Y:S01]  /*0870*/  IMAD.SHL.U32 R50, R137, 0x40, RZ ;  /* 0x0000004089327824 */ /* 0x000fe200078e00ff */
[----:B------:R-:W-:Y:S01]  /*0880*/  LEA R56, P3, R191, R100, 0x7 ;  /* 0x00000064bf387211 */ /* 0x000fe200078638ff */
[----:B------:R-:W-:Y:S01]  /*0890*/  IMAD.SHL.U32 R52, R151, 0x40, RZ ;  /* 0x0000004097347824 */ /* 0x000fe200078e00ff */
[-C--:B------:R-:W-:Y:S01]  /*08a0*/  LEA.HI.X R77, R14, R101.reuse, RZ, 0x1, P6 ;  /* 0x000000650e4d7211 */ /* 0x080fe200030f0cff */
[----:B------:R-:W-:Y:S01]  /*08b0*/  IMAD.SHL.U32 R60, R149, 0x40, RZ ;  /* 0x00000040953c7824 */ /* 0x000fe200078e00ff */
[----:B------:R-:W-:-:S02]  /*08c0*/  LEA.HI.X R81, R18, R101, RZ, 0x1, P2 ;  /* 0x0000006512517211 */ /* 0x000fc400010f0cff */
[-C--:B------:R-:W-:Y:S02]  /*08d0*/  LEA.HI.X R83, R20, R101.reuse, RZ, 0x1, P0 ;  /* 0x0000006514537211 */ /* 0x080fe400000f0cff */
[----:B------:R-:W-:Y:S01]  /*08e0*/  LEA.HI.X R55, R22, R101, RZ, 0x1, P4 ;  /* 0x0000006516377211 */ /* 0x000fe200020f0cff */
[----:B------:R-:W-:Y:S01]  /*08f0*/  BAR.SYNC.DEFER_BLOCKING 0x0 ;  /* 0x0000000000007b1d */ /* 0x000fe20000010000 */
[-C--:B------:R-:W-:Y:S02]  /*0900*/  LEA R58, P6, R189, R100.reuse, 0x7 ;  /* 0x00000064bd3a7211 */ /* 0x080fe400078c38ff */
[-C--:B------:R-:W-:Y:S02]  /*0910*/  LEA R26, P2, R185, R100.reuse, 0x7 ;  /* 0x00000064b91a7211 */ /* 0x080fe400078438ff */
[-C--:B------:R-:W-:Y:S02]  /*0920*/  LEA R28, P0, R141, R100.reuse, 0x7 ;  /* 0x000000648d1c7211 */ /* 0x080fe400078038ff */
[----:B------:R-:W-:-:S02]  /*0930*/  LEA R30, P4, R155, R100, 0x7 ;  /* 0x000000649b1e7211 */ /* 0x000fc400078838ff */
[-C--:B------:R-:W-:Y:S01]  /*0940*/  LEA.HI.X R57, R32, R101.reuse, RZ, 0x1, P3 ;  /* 0x0000006520397211 */ /* 0x080fe200018f0cff */
[----:B------:R-:W-:Y:S01]  /*0950*/  IMAD.WIDE.U32 R66, R159, 0x2, R66 ;  /* 0x000000029f427825 */ /* 0x000fe200078e0042 */
[----:B------:R-:W-:Y:S02]  /*0960*/  LEA R32, P3, R163, R100, 0x7 ;  /* 0x00000064a3207211 */ /* 0x000fe400078638ff */
[-C--:B------:R-:W-:Y:S01]  /*0970*/  LEA.HI.X R59, R34, R101.reuse, RZ, 0x1, P6 ;  /* 0x00000065223b7211 */ /* 0x080fe200030f0cff */
[C---:B------:R-:W-:Y:S01]  /*0980*/  IMAD.WIDE.U32 R68, R159.reuse, 0x2, R68 ;  /* 0x000000029f447825 */ /* 0x040fe200078e0044 */
[-C--:B------:R-:W-:Y:S02]  /*0990*/  LEA.HI.X R27, R38, R101.reuse, RZ, 0x1, P2 ;  /* 0x00000065261b7211 */ /* 0x080fe400010f0cff */
[-C--:B------:R-:W-:Y:S01]  /*09a0*/  LEA.HI.X R29, R40, R101.reuse, RZ, 0x1, P0 ;  /* 0x00000065281d7211 */ /* 0x080fe200000f0cff */
[----:B------:R-:W-:Y:S01]  /*09b0*/  IMAD.WIDE.U32 R70, R159, 0x2, R70 ;  /* 0x000000029f467825 */ /* 0x000fe200078e0046 */
[----:B------:R-:W-:-:S02]  /*09c0*/  LEA.HI.X R31, R42, R101, RZ, 0x1, P4 ;  /* 0x000000652a1f7211 */ /* 0x000fc400020f0cff */
[-C--:B------:R-:W-:Y:S01]  /*09d0*/  LEA R34, P6, R153, R100.reuse, 0x7 ;  /* 0x0000006499227211 */ /* 0x080fe200078c38ff */
[----:B------:R-:W-:Y:S01]  /*09e0*/  IMAD.WIDE.U32 R74, R159, 0x2, R74 ;  /* 0x000000029f4a7825 */ /* 0x000fe200078e004a */
[-C--:B------:R-:W-:Y:S01]  /*09f0*/  LEA R38, P2, R137, R100.reuse, 0x7 ;  /* 0x0000006489267211 */ /* 0x080fe200078438ff */
[----:B---3--:R-:W5:Y:S01]  /*0a00*/  LDG.E.U16 R22, desc[UR12][R62.64] ;  /* 0x0000000c3e167981 */ /* 0x008f62000c1e1500 */
[-C--:B------:R-:W-:Y:S01]  /*0a10*/  LEA R40, P0, R151, R100.reuse, 0x7 ;  /* 0x0000006497287211 */ /* 0x080fe200078038ff */
[----:B------:R-:W-:Y:S01]  /*0a20*/  IMAD.WIDE.U32 R78, R159, 0x2, R78 ;  /* 0x000000029f4e7825 */ /* 0x000fe200078e004e */
[----:B------:R-:W-:Y:S01]  /*0a30*/  LEA R10, P4, R149, R100, 0x7 ;  /* 0x00000064950a7211 */ /* 0x000fe200078838ff */
[----:B------:R-:W5:Y:S01]  /*0a40*/  LDG.E.U16 R42, desc[UR12][R64.64] ;  /* 0x0000000c402a7981 */ /* 0x000f62000c1e1500 */
[-C--:B------:R-:W-:Y:S01]  /*0a50*/  LEA.HI.X R33, R44, R101.reuse, RZ, 0x1, P3 ;  /* 0x000000652c217211 */ /* 0x080fe200018f0cff */
[----:B------:R-:W-:Y:S01]  /*0a60*/  IMAD.WIDE.U32 R24, R159, 0x2, R24 ;  /* 0x000000029f187825 */ /* 0x000fe200078e0018 */
[-C--:B------:R-:W-:Y:S01]  /*0a70*/  LEA.HI.X R35, R46, R101.reuse, RZ, 0x1, P6 ;  /* 0x000000652e237211 */ /* 0x080fe200030f0cff */
[----:B------:R-:W5:Y:S01]  /*0a80*/  LDG.E.U16 R44, desc[UR12][R62.64+0x40] ;  /* 0x0000400c3e2c7981 */ /* 0x000f62000c1e1500 */
[----:B------:R-:W-:-:S02]  /*0a90*/  LEA.HI.X R39, R50, R101, RZ, 0x1, P2 ;  /* 0x0000006532277211 */ /* 0x000fc400010f0cff */
[-C--:B------:R-:W-:Y:S01]  /*0aa0*/  LEA.HI.X R41, R52, R101.reuse, RZ, 0x1, P0 ;  /* 0x0000006534297211 */ /* 0x080fe200000f0cff */
[----:B------:R-:W5:Y:S01]  /*0ab0*/  LDG.E.U16 R46, desc[UR12][R64.64+0x40] ;  /* 0x0000400c402e7981 */ /* 0x000f62000c1e1500 */
[----:B------:R-:W-:Y:S02]  /*0ac0*/  LEA.HI.X R11, R60, R101, RZ, 0x1, P4 ;  /* 0x000000653c0b7211 */ /* 0x000fe400020f0cff */
[C---:B------:R-:W-:Y:S01]  /*0ad0*/  LOP3.LUT R161, R133.reuse, 0xc0, RZ, 0xfc, !PT ;  /* 0x000000c085a17812 */ /* 0x040fe200078efcff */
[----:B------:R-:W5:Y:S01]  /*0ae0*/  LDG.E.U16 R48, desc[UR12][R66.64] ;  /* 0x0000000c42307981 */ /* 0x000f62000c1e1500 */
[----:B------:R-:W-:Y:S02]  /*0af0*/  LOP3.LUT R147, R133, 0xc8, RZ, 0xfc, !PT ;  /* 0x000000c885937812 */ /* 0x000fe400078efcff */
[C---:B------:R-:W-:Y:S01]  /*0b00*/  LEA R12, P3, R161.reuse, R100, 0x7 ;  /* 0x00000064a10c7211 */ /* 0x040fe200078638ff */
[----:B------:R-:W5:Y:S01]  /*0b10*/  LDG.E.U16 R52, desc[UR12][R66.64+0x40] ;  /* 0x0000400c42347981 */ /* 0x000f62000c1e1500 */
[----:B------:R-:W-:Y:S01]  /*0b20*/  IMAD.SHL.U32 R84, R161, 0x40, RZ ;  /* 0x00000040a1547824 */ /* 0x000fe200078e00ff */
[----:B------:R-:W-:-:S02]  /*0b30*/  LOP3.LUT R145, R133, 0xe8, RZ, 0xfc, !PT ;  /* 0x000000e885917812 */ /* 0x000fc400078efcff */
[----:B------:R-:W5:Y:S01]  /*0b40*/  LDG.E.U16 R61, desc[UR12][R68.64+0x40] ;  /* 0x0000400c443d7981 */ /* 0x000f62000c1e1500 */
[----:B------:R-:W-:Y:S01]  /*0b50*/  LOP3.LUT R157, R133, 0xe0, RZ, 0xfc, !PT ;  /* 0x000000e0859d7812 */ /* 0x000fe200078efcff */
[----:B------:R-:W-:Y:S01]  /*0b60*/  IMAD.WIDE.U32 R72, R159, 0x2, R72 ;  /* 0x000000029f487825 */ /* 0x000fe200078e0048 */
[----:B------:R-:W-:Y:S01]  /*0b70*/  LEA.HI.X R13, R84, R101, RZ, 0x1, P3 ;  /* 0x00000065540d7211 */ /* 0x000fe200018f0cff */
[----:B------:R-:W5:Y:S01]  /*0b80*/  LDG.E.U16 R50, desc[UR12][R68.64] ;  /* 0x0000000c44327981 */ /* 0x000f62000c1e1500 */
[----:B------:R-:W-:Y:S01]  /*0b90*/  LOP3.LUT R3, R133, 0xd8, RZ, 0xfc, !PT ;  /* 0x000000d885037812 */ /* 0x000fe200078efcff */
[----:B------:R-:W-:Y:S01]  /*0ba0*/  IMAD.WIDE.U32 R76, R159, 0x2, R76 ;  /* 0x000000029f4c7825 */ /* 0x000fe200078e004c */
[C---:B------:R-:W-:Y:S01]  /*0bb0*/  LOP3.LUT R139, R133.reuse, 0xf0, RZ, 0xfc, !PT ;  /* 0x000000f0858b7812 */ /* 0x040fe200078efcff */
[----:B------:R-:W5:Y:S01]  /*0bc0*/  LDG.E.U16 R60, desc[UR12][R70.64] ;  /* 0x0000000c463c7981 */ /* 0x000f62000c1e1500 */
[----:B------:R-:W-:Y:S01]  /*0bd0*/  LOP3.LUT R133, R133, 0xf8, RZ, 0xfc, !PT ;  /* 0x000000f885857812 */ /* 0x000fe200078efcff */
[----:B------:R-:W-:Y:S01]  /*0be0*/  IMAD.WIDE.U32 R80, R159, 0x2, R80 ;  /* 0x000000029f507825 */ /* 0x000fe200078e0050 */
[-C--:B------:R-:W-:Y:S01]  /*0bf0*/  LEA R14, P6, R147, R100.reuse, 0x7 ;  /* 0x00000064930e7211 */ /* 0x080fe200078c38ff */
[----:B------:R-:W5:Y:S01]  /*0c00*/  LDG.E.U16 R62, desc[UR12][R70.64+0x40] ;  /* 0x0000400c463e7981 */ /* 0x000f62000c1e1500 */
[-C--:B------:R-:W-:Y:S01]  /*0c10*/  LEA R8, P4, R145, R100.reuse, 0x7 ;  /* 0x0000006491087211 */ /* 0x080fe200078838ff */
[----:B------:R-:W-:Y:S01]  /*0c20*/  IMAD.WIDE.U32 R82, R159, 0x2, R82 ;  /* 0x000000029f527825 */ /* 0x000fe200078e0052 */
[-C--:B------:R-:W-:Y:S01]  /*0c30*/  LEA R20, P0, R157, R100.reuse, 0x7 ;  /* 0x000000649d147211 */ /* 0x080fe200078038ff */
[----:B------:R-:W5:Y:S01]  /*0c40*/  LDG.E.U16 R64, desc[UR12][R74.64] ;  /* 0x0000000c4a407981 */ /* 0x000f62000c1e1500 */
[-C--:B------:R-:W-:Y:S01]  /*0c50*/  LEA R18, P2, R3, R100.reuse, 0x7 ;  /* 0x0000006403127211 */ /* 0x080fe200078438ff */
[----:B------:R-:W-:Y:S01]  /*0c60*/  IMAD.WIDE.U32 R26, R159, 0x2, R26 ;  /* 0x000000029f1a7825 */ /* 0x000fe200078e001a */
[----:B------:R-:W-:Y:S01]  /*0c70*/  LEA R6, P3, R139, R100, 0x7 ;  /* 0x000000648b067211 */ /* 0x000fe200078638ff */
[----:B------:R-:W5:Y:S02]  /*0c80*/  LDG.E.U16 R67, desc[UR12][R74.64+0x40] ;  /* 0x0000400c4a437981 */ /* 0x000f64000c1e1500 */
[----:B------:R-:W-:-:S02]  /*0c90*/  IMAD.WIDE.U32 R84, R159, 0x2, R54 ;  /* 0x000000029f547825 */ /* 0x000fc400078e0036 */
[----:B------:R-:W5:Y:S02]  /*0ca0*/  LDG.E.U16 R69, desc[UR12][R78.64] ;  /* 0x0000000c4e457981 */ /* 0x000f64000c1e1500 */
[----:B------:R-:W-:Y:S02]  /*0cb0*/  IMAD.SHL.U32 R86, R147, 0x40, RZ ;  /* 0x0000004093567824 */ /* 0x000fe400078e00ff */
[----:B------:R-:W5:Y:S01]  /*0cc0*/  LDG.E.U16 R71, desc[UR12][R78.64+0x40] ;  /* 0x0000400c4e477981 */ /* 0x000f62000c1e1500 */
[----:B------:R-:W-:Y:S02]  /*0cd0*/  IMAD.SHL.U32 R94, R145, 0x40, RZ ;  /* 0x00000040915e7824 */ /* 0x000fe400078e00ff */
[C---:B------:R-:W-:Y:S01]  /*0ce0*/  IMAD.WIDE.U32 R32, R159.reuse, 0x2, R32 ;  /* 0x000000029f207825 */ /* 0x040fe200078e0020 */
[----:B------:R-:W5:Y:S01]  /*0cf0*/  LDG.E.U16 R75, desc[UR12][R24.64] ;  /* 0x0000000c184b7981 */ /* 0x000f62000c1e1500 */
[-C--:B------:R-:W-:Y:S02]  /*0d00*/  LEA.HI.X R15, R86, R101.reuse, RZ, 0x1, P6 ;  /* 0x00000065560f7211 */ /* 0x080fe400030f0cff */
[----:B------:R-:W-:Y:S01]  /*0d10*/  IMAD.WIDE.U32 R34, R159, 0x2, R34 ;  /* 0x000000029f227825 */ /* 0x000fe200078e0022 */
[----:B------:R-:W5:Y:S01]  /*0d20*/  LDG.E.U16 R63, desc[UR12][R72.64] ;  /* 0x0000000c483f7981 */ /* 0x000f62000c1e1500 */
[----:B------:R-:W-:-:S02]  /*0d30*/  LEA.HI.X R9, R94, R101, RZ, 0x1, P4 ;  /* 0x000000655e097211 */ /* 0x000fc400020f0cff */
[----:B------:R-:W-:Y:S01]  /*0d40*/  IMAD.SHL.U32 R92, R157, 0x40, RZ ;  /* 0x000000409d5c7824 */ /* 0x000fe200078e00ff */
[----:B------:R2:W5:Y:S01]  /*0d50*/  LDG.E.U16 R78, desc[UR12][R24.64+0x40] ;  /* 0x0000400c184e7981 */ /* 0x000562000c1e1500 */
[----:B------:R-:W-:Y:S01]  /*0d60*/  IMAD.WIDE.U32 R10, R159, 0x2, R10 ;  /* 0x000000029f0a7825 */ /* 0x000fe200078e000a */
[----:B------:R-:W-:Y:S02]  /*0d70*/  LEA R4, P6, R133, R100, 0x7 ;  /* 0x0000006485047211 */ /* 0x000fe400078c38ff */
[----:B------:R-:W5:Y:S01]  /*0d80*/  LDG.E.U16 R65, desc[UR12][R72.64+0x40] ;  /* 0x0000400c48417981 */ /* 0x000f62000c1e1500 */
[----:B------:R-:W-:Y:S01]  /*0d90*/  IMAD.SHL.U32 R90, R3, 0x40, RZ ;  /* 0x00000040035a7824 */ /* 0x000fe200078e00ff */
[-C--:B------:R-:W-:Y:S01]  /*0da0*/  LEA.HI.X R21, R92, R101.reuse, RZ, 0x1, P0 ;  /* 0x000000655c157211 */ /* 0x080fe200000f0cff */
[----:B------:R-:W-:Y:S01]  /*0db0*/  IMAD.WIDE.U32 R28, R159, 0x2, R28 ;  /* 0x000000029f1c7825 */ /* 0x000fe200078e001c */
[----:B------:R-:W5:Y:S01]  /*0dc0*/  LDG.E.U16 R66, desc[UR12][R76.64] ;  /* 0x0000000c4c427981 */ /* 0x000f62000c1e1500 */
[----:B--2---:R-:W2:Y:S02]  /*0dd0*/  LDC.64 R24, c[0x0][0x388] ;  /* 0x0000e200ff187b82 */ /* 0x004ea40000000a00 */
[----:B------:R-:W-:Y:S01]  /*0de0*/  IMAD.SHL.U32 R98, R133, 0x40, RZ ;  /* 0x0000004085627824 */ /* 0x000fe200078e00ff */
[----:B------:R3:W5:Y:S01]  /*0df0*/  LDG.E.U16 R68, desc[UR12][R76.64+0x40] ;  /* 0x0000400c4c447981 */ /* 0x000762000c1e1500 */
[----:B------:R-:W-:Y:S01]  /*0e00*/  IMAD.WIDE.U32 R36, R159, 0x2, R36 ;  /* 0x000000029f247825 */ /* 0x000fe200078e0024 */
[----:B------:R-:W-:-:S02]  /*0e10*/  LEA.HI.X R19, R90, R101, RZ, 0x1, P2 ;  /* 0x000000655a137211 */ /* 0x000fc400010f0cff */
[----:B------:R-:W5:Y:S01]  /*0e20*/  LDG.E.U16 R70, desc[UR12][R80.64] ;  /* 0x0000000c50467981 */ /* 0x000f62000c1e1500 */
[----:B------:R-:W-:Y:S01]  /*0e30*/  IMAD.WIDE.U32 R12, R159, 0x2, R12 ;  /* 0x000000029f0c7825 */ /* 0x000fe200078e000c */
[-C--:B------:R-:W-:Y:S02]  /*0e40*/  LEA.HI.X R5, R98, R101.reuse, RZ, 0x1, P6 ;  /* 0x0000006562057211 */ /* 0x080fe400030f0cff */
[----:B------:R-:W5:Y:S01]  /*0e50*/  LDG.E.U16 R73, desc[UR12][R80.64+0x40] ;  /* 0x0000400c50497981 */ /* 0x000f62000c1e1500 */
[----:B------:R-:W-:Y:S02]  /*0e60*/  IMAD.SHL.U32 R134, R165, 0x4, RZ ;  /* 0x00000004a5867824 */ /* 0x000fe400078e00ff */
[C---:B---3--:R-:W-:Y:S01]  /*0e70*/  IMAD.WIDE.U32 R76, R159.reuse, 0x2, R56 ;  /* 0x000000029f4c7825 */ /* 0x048fe200078e0038 */
[----:B------:R-:W5:Y:S03]  /*0e80*/  LDG.E.U16 R72, desc[UR12][R82.64] ;  /* 0x0000000c52487981 */ /* 0x000f66000c1e1500 */
[C---:B------:R-:W-:Y:S01]  /*0e90*/  IMAD.WIDE.U32 R30, R159.reuse, 0x2, R30 ;  /* 0x000000029f1e7825 */ /* 0x040fe200078e001e */
[----:B------:R-:W5:Y:S03]  /*0ea0*/  LDG.E.U16 R74, desc[UR12][R82.64+0x40] ;  /* 0x0000400c524a7981 */ /* 0x000f66000c1e1500 */
[C---:B------:R-:W-:Y:S01]  /*0eb0*/  IMAD.WIDE.U32 R38, R159.reuse, 0x2, R38 ;  /* 0x000000029f267825 */ /* 0x040fe200078e0026 */
[----:B------:R-:W5:Y:S03]  /*0ec0*/  LDG.E.U16 R54, desc[UR12][R84.64] ;  /* 0x0000000c54367981 */ /* 0x000f66000c1e1500 */
[----:B------:R-:W-:Y:S01]  /*0ed0*/  IMAD.WIDE.U32 R40, R159, 0x2, R40 ;  /* 0x000000029f287825 */ /* 0x000fe200078e0028 */
[----:B------:R-:W5:Y:S03]  /*0ee0*/  LDG.E.U16 R55, desc[UR12][R84.64+0x40] ;  /* 0x0000400c54377981 */ /* 0x000f66000c1e1500 */
[----:B------:R-:W-:Y:S01]  /*0ef0*/  IMAD.SHL.U32 R96, R139, 0x40, RZ ;  /* 0x000000408b607824 */ /* 0x000fe200078e00ff */
[----:B------:R-:W5:Y:S04]  /*0f00*/  LDG.E.U16 R79, desc[UR12][R26.64] ;  /* 0x0000000c1a4f7981 */ /* 0x000f68000c1e1500 */
[----:B------:R-:W5:Y:S01]  /*0f10*/  LDG.E.U16 R80, desc[UR12][R26.64+0x40] ;  /* 0x0000400c1a507981 */ /* 0x000f62000c1e1500 */
[----:B------:R-:W-:Y:S01]  /*0f20*/  IMAD.WIDE.U32 R16, R159, 0x2, R16 ;  /* 0x000000029f107825 */ /* 0x000fe200078e0010 */
[----:B------:R-:W-:-:S02]  /*0f30*/  LEA.HI.X R7, R96, R101, RZ, 0x1, P3 ;  /* 0x0000006560077211 */ /* 0x000fc400018f0cff */
[----:B------:R-:W5:Y:S04]  /*0f40*/  LDG.E.U16 R83, desc[UR12][R32.64] ;  /* 0x0000000c20537981 */ /* 0x000f68000c1e1500 */
[----:B------:R-:W5:Y:S04]  /*0f50*/  LDG.E.U16 R84, desc[UR12][R32.64+0x40] ;  /* 0x0000400c20547981 */ /* 0x000f68000c1e1500 */
[----:B------:R-:W5:Y:S04]  /*0f60*/  LDG.E.U16 R85, desc[UR12][R34.64] ;  /* 0x0000000c22557981 */ /* 0x000f68000c1e1500 */
[----:B------:R-:W5:Y:S04]  /*0f70*/  LDG.E.U16 R26, desc[UR12][R34.64+0x40] ;  /* 0x0000400c221a7981 */ /* 0x000f68000c1e1500 */
[----:B------:R-:W5:Y:S01]  /*0f80*/  LDG.E.U16 R33, desc[UR12][R10.64] ;  /* 0x0000000c0a217981 */ /* 0x000f62000c1e1500 */
[----:B------:R-:W-:-:S03]  /*0f90*/  IMAD.WIDE.U32 R14, R159, 0x2, R14 ;  /* 0x000000029f0e7825 */ /* 0x000fc600078e000e */
[----:B------:R-:W5:Y:S04]  /*0fa0*/  LDG.E.U16 R56, desc[UR12][R76.64] ;  /* 0x0000000c4c387981 */ /* 0x000f68000c1e1500 */
[----:B------:R2:W5:Y:S01]  /*0fb0*/  LDG.E.U16 R34, desc[UR12][R10.64+0x40] ;  /* 0x0000400c0a227981 */ /* 0x000562000c1e1500 */
[----:B------:R-:W-:-:S03]  /*0fc0*/  IMAD.WIDE.U32 R8, R159, 0x2, R8 ;  /* 0x000000029f087825 */ /* 0x000fc600078e0008 */
[----:B------:R-:W5:Y:S01]  /*0fd0*/  LDG.E.U16 R57, desc[UR12][R76.64+0x40] ;  /* 0x0000400c4c397981 */ /* 0x000f62000c1e1500 */
[----:B------:R-:W-:-:S03]  /*0fe0*/  IMAD.SHL.U32 R136, R53, 0x80, RZ ;  /* 0x0000008035887824 */ /* 0x000fc600078e00ff */
[----:B------:R-:W5:Y:S01]  /*0ff0*/  LDG.E.U16 R81, desc[UR12][R28.64] ;  /* 0x0000000c1c517981 */ /* 0x000f62000c1e1500 */
[----:B--2---:R-:W-:-:S03]  /*1000*/  LEA R10, P0, R165, R24, 0x3 ;  /* 0x00000018a50a7211 */ /* 0x004fc600078018ff */
[----:B------:R-:W5:Y:S01]  /*1010*/  LDG.E.U16 R27, desc[UR12][R36.64] ;  /* 0x0000000c241b7981 */ /* 0x000f62000c1e1500 */
[----:B------:R-:W-:-:S03]  /*1020*/  LEA.HI.X R11, R134, R25, RZ, 0x1, P0 ;  /* 0x00000019860b7211 */ /* 0x000fc600000f0cff */
[----:B------:R-:W5:Y:S01]  /*1030*/  LDG.E.U16 R76, desc[UR12][R28.64+0x40] ;  /* 0x0000400c1c4c7981 */ /* 0x000f62000c1e1500 */
[----:B------:R-:W-:-:S03]  /*1040*/  IMAD.WIDE.U32 R86, R159, 0x2, R58 ;  /* 0x000000029f567825 */ /* 0x000fc600078e003a */
[----:B------:R-:W5:Y:S01]  /*1050*/  LDG.E.U16 R35, desc[UR12][R12.64] ;  /* 0x0000000c0c237981 */ /* 0x000f62000c1e1500 */
[----:B------:R-:W-:-:S03]  /*1060*/  IMAD.WIDE.U32 R18, R159, 0x2, R18 ;  /* 0x000000029f127825 */ /* 0x000fc600078e0012 */
[----:B------:R-:W5:Y:S04]  /*1070*/  LDG.E.U16 R77, desc[UR12][R30.64] ;  /* 0x0000000c1e4d7981 */ /* 0x000f68000c1e1500 */
[----:B------:R-:W5:Y:S01]  /*1080*/  LDG.E.U16 R28, desc[UR12][R36.64+0x40] ;  /* 0x0000400c241c7981 */ /* 0x000f62000c1e1500 */
[----:B------:R-:W-:-:S03]  /*1090*/  IMAD.WIDE.U32 R20, R159, 0x2, R20 ;  /* 0x000000029f147825 */ /* 0x000fc600078e0014 */
[----:B------:R-:W5:Y:S01]  /*10a0*/  LDG.E.U16 R82, desc[UR12][R30.64+0x40] ;  /* 0x0000400c1e527981 */ /* 0x000f62000c1e1500 */
[----:B------:R-:W-:-:S03]  /*10b0*/  IMAD.WIDE.U32 R4, R159, 0x2, R4 ;  /* 0x000000029f047825 */ /* 0x000fc600078e0004 */
[----:B------:R-:W5:Y:S04]  /*10c0*/  LDG.E.U16 R29, desc[UR12][R38.64] ;  /* 0x0000000c261d7981 */ /* 0x000f68000c1e1500 */
[----:B------:R2:W5:Y:S01]  /*10d0*/  LDG.E.U16 R36, desc[UR12][R12.64+0x40] ;  /* 0x0000400c0c247981 */ /* 0x000562000c1e1500 */
[----:B------:R-:W-:-:S03]  /*10e0*/  IMAD.SHL.U32 R146, R51, 0x80, RZ ;  /* 0x0000008033927824 */ /* 0x000fc600078e00ff */
[----:B------:R-:W5:Y:S01]  /*10f0*/  LDG.E.U16 R30, desc[UR12][R38.64+0x40] ;  /* 0x0000400c261e7981 */ /* 0x000f62000c1e1500 */
[----:B------:R-:W-:-:S03]  /*1100*/  IMAD.SHL.U32 R144, R49, 0x80, RZ ;  /* 0x0000008031907824 */ /* 0x000fc600078e00ff */
[----:B------:R-:W5:Y:S01]  /*1110*/  LDG.E.U16 R31, desc[UR12][R40.64] ;  /* 0x0000000c281f7981 */ /* 0x000f62000c1e1500 */
[----:B--2---:R-:W-:-:S03]  /*1120*/  LEA R12, P0, R53, R24, 0x8 ;  /* 0x00000018350c7211 */ /* 0x004fc600078040ff */
[----:B------:R-:W5:Y:S01]  /*1130*/  LDG.E.U16 R32, desc[UR12][R40.64+0x40] ;  /* 0x0000400c28207981 */ /* 0x000f62000c1e1500 */
[----:B------:R-:W-:-:S03]  /*1140*/  LEA.HI.X R13, R136, R25, RZ, 0x1, P0 ;  /* 0x00000019880d7211 */ /* 0x000fc600000f0cff */
[----:B------:R-:W5:Y:S04]  /*1150*/  LDG.E.U16 R39, desc[UR12][R16.64] ;  /* 0x0000000c10277981 */ /* 0x000f68000c1e1500 */
[----:B------:R-:W5:Y:S04]  /*1160*/  LDG.E.U16 R37, desc[UR12][R14.64] ;  /* 0x0000000c0e257981 */ /* 0x000f68000c1e1500 */
[----:B------:R-:W5:Y:S04]  /*1170*/  LDG.E.U16 R40, desc[UR12][R16.64+0x40] ;  /* 0x0000400c10287981 */ /* 0x000f68000c1e1500 */
[----:B------:R2:W5:Y:S04]  /*1180*/  LDG.E.U16 R38, desc[UR12][R14.64+0x40] ;  /* 0x0000400c0e267981 */ /* 0x000568000c1e1500 */
[----:B------:R-:W5:Y:S04]  /*1190*/  LDG.E.U16 R90, desc[UR12][R8.64] ;  /* 0x0000000c085a7981 */ /* 0x000f68000c1e1500 */
[----:B------:R3:W5:Y:S01]  /*11a0*/  LDG.E.U16 R16, desc[UR12][R8.64+0x40] ;  /* 0x0000400c08107981 */ /* 0x000762000c1e1500 */
[----:B--2---:R-:W-:Y:S01]  /*11b0*/  LEA R14, P2, R51, R24, 0x8 ;  /* 0x00000018330e7211 */ /* 0x004fe200078440ff */
[----:B------:R-:W-:-:S02]  /*11c0*/  IMAD.WIDE.U32 R6, R159, 0x2, R6 ;  /* 0x000000029f067825 */ /* 0x000fc400078e0006 */
[----:B------:R-:W5:Y:S01]  /*11d0*/  LDG.E.U16 R58, desc[UR12][R86.64] ;  /* 0x0000000c563a7981 */ /* 0x000f62000c1e1500 */
[----:B------:R-:W-:-:S03]  /*11e0*/  LEA.HI.X R15, R146, R25, RZ, 0x1, P2 ;  /* 0x00000019920f7211 */ /* 0x000fc600010f0cff */
[----:B------:R-:W5:Y:S01]  /*11f0*/  LDG.E.U16 R59, desc[UR12][R86.64+0x40] ;  /* 0x0000400c563b7981 */ /* 0x000f62000c1e1500 */
[----:B---3--:R-:W-:Y:S01]  /*1200*/  IMAD.WIDE.U32 R8, R159, 0x2, R10 ;  /* 0x000000029f087825 */ /* 0x008fe200078e000a */
[----:B------:R-:W-:Y:S02]  /*1210*/  LEA R10, P0, R49, R24, 0x8 ;  /* 0x00000018310a7211 */ /* 0x000fe400078040ff */
[----:B------:R-:W5:Y:S01]  /*1220*/  LDG.E.U16 R41, desc[UR12][R18.64] ;  /* 0x0000000c12297981 */ /* 0x000f62000c1e1500 */
[----:B------:R-:W-:-:S03]  /*1230*/  IMAD.SHL.U32 R140, R47, 0x80, RZ ;  /* 0x000000802f8c7824 */ /* 0x000fc600078e00ff */
[----:B------:R-:W5:Y:S01]  /*1240*/  LDG.E.U16 R89, desc[UR12][R20.64+0x40] ;  /* 0x0000400c14597981 */ /* 0x000f62000c1e1500 */
[----:B------:R-:W-:-:S03]  /*1250*/  LEA.HI.X R11, R144, R25, RZ, 0x1, P0 ;  /* 0x00000019900b7211 */ /* 0x000fc600000f0cff */
[----:B------:R-:W5:Y:S04]  /*1260*/  LDG.E.U16 R86, desc[UR12][R18.64+0x40] ;  /* 0x0000400c12567981 */ /* 0x000f68000c1e1500 */
[----:B------:R-:W5:Y:S01]  /*1270*/  LDG.E.U16 R87, desc[UR12][R20.64] ;  /* 0x0000000c14577981 */ /* 0x000f62000c1e1500 */
[----:B------:R-:W-:-:S03]  /*1280*/  IMAD.SHL.U32 R142, R45, 0x80, RZ ;  /* 0x000000802d8e7824 */ /* 0x000fc600078e00ff */
[----:B------:R-:W5:Y:S04]  /*1290*/  LDG.E.U16 R51, desc[UR12][R8.64+0x80] ;  /* 0x0000800c08337981 */ /* 0x000f68000c1e1500 */
[----:B------:R-:W5:Y:S04]  /*12a0*/  LDG.E.U16 R19, desc[UR12][R4.64] ;  /* 0x0000000c04137981 */ /* 0x000f68000c1e1500 */
[----:B------:R2:W5:Y:S04]  /*12b0*/  LDG.E.U16 R20, desc[UR12][R4.64+0x40] ;  /* 0x0000400c04147981 */ /* 0x000568000c1e1500 */
[----:B------:R-:W5:Y:S04]  /*12c0*/  LDG.E.U16 R21, desc[UR12][R8.64] ;  /* 0x0000000c08157981 */ /* 0x000f68000c1e1500 */
[----:B------:R-:W5:Y:S01]  /*12d0*/  LDG.E.U16 R49, desc[UR12][R8.64+0x40] ;  /* 0x0000400c08317981 */ /* 0x000f62000c1e1500 */
[----:B--2---:R-:W-:-:S03]  /*12e0*/  IMAD.WIDE.U32 R4, R159, 0x2, R12 ;  /* 0x000000029f047825 */ /* 0x004fc600078e000c */
[----:B------:R2:W5:Y:S01]  /*12f0*/  LDG.E.U16 R53, desc[UR12][R8.64+0xc0] ;  /* 0x0000c00c08357981 */ /* 0x000562000c1e1500 */
[----:B------:R-:W-:Y:S01]  /*1300*/  LEA R12, P2, R45, R24, 0x8 ;  /* 0x000000182d0c7211 */ /* 0x000fe200078440ff */
[----:B------:R-:W-:Y:S02]  /*1310*/  IMAD.SHL.U32 R138, R43, 0x80, RZ ;  /* 0x000000802b8a7824 */ /* 0x000fe400078e00ff */
[----:B------:R-:W5:Y:S01]  /*1320*/  LDG.E.U16 R17, desc[UR12][R6.64] ;  /* 0x0000000c06117981 */ /* 0x000f62000c1e1500 */
[----:B------:R-:W-:-:S03]  /*1330*/  IMAD.SHL.U32 R2, R23, 0x80, RZ ;  /* 0x0000008017027824 */ /* 0x000fc600078e00ff */
[----:B------:R3:W5:Y:S01]  /*1340*/  LDG.E.U16 R18, desc[UR12][R6.64+0x40] ;  /* 0x0000400c06127981 */ /* 0x000762000c1e1500 */
[----:B--2---:R-:W-:-:S03]  /*1350*/  LEA R8, P0, R47, R24, 0x8 ;  /* 0x000000182f087211 */ /* 0x004fc600078040ff */
[----:B------:R-:W5:Y:S01]  /*1360*/  LDG.E.U16 R91, desc[UR12][R4.64+0x80] ;  /* 0x0000800c045b7981 */ /* 0x000f62000c1e1500 */
[----:B------:R-:W-:-:S03]  /*1370*/  LEA.HI.X R9, R140, R25, RZ, 0x1, P0 ;  /* 0x000000198c097211 */ /* 0x000fc600000f0cff */
[----:B------:R-:W5:Y:S01]  /*1380*/  LDG.E.U16 R92, desc[UR12][R4.64+0xc0] ;  /* 0x0000c00c045c7981 */ /* 0x000f62000c1e1500 */
[----:B---3--:R-:W-:-:S03]  /*1390*/  IMAD.WIDE.U32 R6, R159, 0x2, R14 ;  /* 0x000000029f067825 */ /* 0x008fc600078e000e */
[----:B------:R-:W5:Y:S01]  /*13a0*/  LDG.E.U16 R14, desc[UR12][R4.64] ;  /* 0x0000000c040e7981 */ /* 0x000f62000c1e1500 */
[----:B------:R-:W-:-:S03]  /*13b0*/  LEA.HI.X R13, R142, R25, RZ, 0x1, P2 ;  /* 0x000000198e0d7211 */ /* 0x000fc600010f0cff */
[----:B------:R2:W5:Y:S01]  /*13c0*/  LDG.E.U16 R15, desc[UR12][R4.64+0x40] ;  /* 0x0000400c040f7981 */ /* 0x000562000c1e1500 */
[----:B------:R-:W-:-:S03]  /*13d0*/  IMAD.WIDE.U32 R10, R159, 0x2, R10 ;  /* 0x000000029f0a7825 */ /* 0x000fc600078e000a */
[----:B------:R-:W5:Y:S04]  /*13e0*/  LDG.E.U16 R93, desc[UR12][R6.64] ;  /* 0x0000000c065d7981 */ /* 0x000f68000c1e1500 */
[----:B------:R-:W5:Y:S01]  /*13f0*/  LDG.E.U16 R95, desc[UR12][R6.64+0x80] ;  /* 0x0000800c065f7981 */ /* 0x000f62000c1e1500 */
[-C--:B--2---:R-:W-:Y:S02]  /*1400*/  LEA R4, P0, R43, R24.reuse, 0x8 ;  /* 0x000000182b047211 */ /* 0x084fe400078040ff */
[----:B------:R-:W-:Y:S01]  /*1410*/  LEA R24, P3, R23, R24, 0x8 ;  /* 0x0000001817187211 */ /* 0x000fe200078640ff */
[----:B------:R-:W5:Y:S01]  /*1420*/  LDG.E.U16 R94, desc[UR12][R6.64+0x40] ;  /* 0x0000400c065e7981 */ /* 0x000f62000c1e1500 */
[-C--:B------:R-:W-:Y:S02]  /*1430*/  LEA.HI.X R5, R138, R25.reuse, RZ, 0x1, P0 ;  /* 0x000000198a057211 */ /* 0x080fe400000f0cff */
[----:B------:R-:W-:Y:S01]  /*1440*/  LEA.HI.X R25, R2, R25, RZ, 0x1, P3 ;  /* 0x0000001902197211 */ /* 0x000fe200018f0cff */
[----:B------:R2:W5:Y:S01]  /*1450*/  LDG.E.U16 R96, desc[UR12][R6.64+0xc0] ;  /* 0x0000c00c06607981 */ /* 0x000562000c1e1500 */
[----:B------:R-:W-:Y:S01]  /*1460*/  SHF.R.U32.HI R107, RZ, 0x5, R0 ;  /* 0x00000005ff6b7819 */ /* 0x000fe20000011600 */
[C---:B------:R-:W-:Y:S01]  /*1470*/  IMAD.WIDE.U32 R4, R159.reuse, 0x2, R4 ;  /* 0x000000029f047825 */ /* 0x040fe200078e0004 */
[----:B------:R-:W-:Y:S01]  /*1480*/  SHF.R.U32.HI R132, RZ, 0x1, R165 ;  /* 0x00000001ff847819 */ /* 0x000fe200000116a5 */
[----:B------:R-:W5:Y:S02]  /*1490*/  LDG.E.U16 R47, desc[UR12][R10.64] ;  /* 0x0000000c0a2f7981 */ /* 0x000f64000c1e1500 */
[----:B------:R-:W-:-:S02]  /*14a0*/  IMAD.WIDE.U32 R24, R159, 0x2, R24 ;  /* 0x000000029f187825 */ /* 0x000fc400078e0018 */
[----:B------:R-:W5:Y:S02]  /*14b0*/  LDG.E.U16 R98, desc[UR12][R10.64+0x80] ;  /* 0x0000800c0a627981 */ /* 0x000f64000c1e1500 */
[C---:B--2---:R-:W-:Y:S02]  /*14c0*/  IMAD.WIDE.U32 R6, R159.reuse, 0x2, R8 ;  /* 0x000000029f067825 */ /* 0x044fe400078e0008 */
[----:B------:R-:W5:Y:S02]  /*14d0*/  LDG.E.U16 R97, desc[UR12][R10.64+0x40] ;  /* 0x0000400c0a617981 */ /* 0x000f64000c1e1500 */
[----:B------:R-:W-:Y:S02]  /*14e0*/  IMAD.WIDE.U32 R8, R159, 0x2, R12 ;  /* 0x000000029f087825 */ /* 0x000fe400078e000c */
[----:B------:R-:W5:Y:S01]  /*14f0*/  LDG.E.U16 R99, desc[UR12][R10.64+0xc0] ;  /* 0x0000c00c0a637981 */ /* 0x000f62000c1e1500 */
[----:B------:R-:W-:-:S03]  /*1500*/  R2UR UR10, R107 ;  /* 0x000000006b0a72ca */ /* 0x000fc600000e0000 */
[----:B------:R-:W5:Y:S01]  /*1510*/  LDG.E.U16 R23, desc[UR12][R8.64] ;  /* 0x0000000c08177981 */ /* 0x000f62000c1e1500 */
[----:B-1----:R-:W-:-:S03]  /*1520*/  R2UR UR11, R88 ;  /* 0x00000000580b72ca */ /* 0x002fc600000e0000 */
[----:B------:R-:W5:Y:S04]  /*1530*/  LDG.E.U16 R45, desc[UR12][R8.64+0x80] ;  /* 0x0000800c082d7981 */ /* 0x000f68000c1e1500 */
[----:B------:R-:W5:Y:S04]  /*1540*/  LDG.E.U16 R43, desc[UR12][R8.64+0x40] ;  /* 0x0000400c082b7981 */ /* 0x000f68000c1e1500 */
[----:B------:R1:W5:Y:S04]  /*1550*/  LDG.E.U16 R100, desc[UR12][R8.64+0xc0] ;  /* 0x0000c00c08647981 */ /* 0x000368000c1e1500 */
[----:B------:R2:W5:Y:S04]  /*1560*/  LDG.E.U16 R10, desc[UR12][R6.64] ;  /* 0x0000000c060a7981 */ /* 0x000568000c1e1500 */
[----:B------:R2:W5:Y:S01]  /*1570*/  LDG.E.U16 R12, desc[UR12][R6.64+0x80] ;  /* 0x0000800c060c7981 */ /* 0x000562000c1e1500 */
[----:B-1----:R-:W-:-:S03]  /*1580*/  IMAD R9, R159, 0x2, R134 ;  /* 0x000000029f097824 */ /* 0x002fc600078e0286 */
[----:B------:R2:W5:Y:S04]  /*1590*/  LDG.E.U16 R11, desc[UR12][R6.64+0x40] ;  /* 0x0000400c060b7981 */ /* 0x000568000c1e1500 */
[----:B------:R2:W5:Y:S01]  /*15a0*/  LDG.E.U16 R13, desc[UR12][R6.64+0xc0] ;  /* 0x0000c00c060d7981 */ /* 0x000562000c1e1500 */
[----:B------:R-:W-:-:S03]  /*15b0*/  LOP3.LUT R8, R9, R132, RZ, 0x3c, !PT ;  /* 0x0000008409087212 */ /* 0x000fc600078e3cff */
[----:B------:R2:W5:Y:S04]  /*15c0*/  LDG.E.U16 R101, desc[UR12][R4.64] ;  /* 0x0000000c04657981 */ /* 0x000568000c1e1500 */
[----:B------:R2:W5:Y:S04]  /*15d0*/  LDG.E.U16 R103, desc[UR12][R4.64+0x80] ;  /* 0x0000800c04677981 */ /* 0x000568000c1e1500 */
[----:B------:R2:W5:Y:S04]  /*15e0*/  LDG.E.U16 R102, desc[UR12][R4.64+0x40] ;  /* 0x0000400c04667981 */ /* 0x000568000c1e1500 */
[----:B------:R2:W5:Y:S04]  /*15f0*/  LDG.E.U16 R6, desc[UR12][R4.64+0xc0] ;  /* 0x0000c00c04067981 */ /* 0x000568000c1e1500 */
[----:B------:R2:W5:Y:S04]  /*1600*/  LDG.E.U16 R7, desc[UR12][R24.64] ;  /* 0x0000000c18077981 */ /* 0x000568000c1e1500 */
[----:B------:R2:W5:Y:S04]  /*1610*/  LDG.E.U16 R105, desc[UR12][R24.64+0x80] ;  /* 0x0000800c18697981 */ /* 0x000568000c1e1500 */
[----:B------:R2:W5:Y:S04]  /*1620*/  LDG.E.U16 R104, desc[UR12][R24.64+0x40] ;  /* 0x0000400c18687981 */ /* 0x000568000c1e1500 */
[----:B------:R2:W5:Y:S01]  /*1630*/  LDG.E.U16 R106, desc[UR12][R24.64+0xc0] ;  /* 0x0000c00c186a7981 */ /* 0x000562000c1e1500 */
[----:B------:R-:W-:Y:S05]  /*1640*/  @P1 BRA `(.L_x_5) ;  /* 0x0000000000181947 */ /* 0x000fea0003800000 */
[----:B------:R-:W-:Y:S01]  /*1650*/  ELECT P0, URZ, PT ;  /* 0x0000000000ff782f */ /* 0x000fe20003800000 */
[----:B--2---:R-:W-:Y:S01]  /*1660*/  IMAD.MOV.U32 R4, RZ, RZ, 0x1 ;  /* 0x00000001ff047424 */ /* 0x004fe200078e00ff */
[----:B------:R-:W-:Y:S01]  /*1670*/  UMOV UR4, 0x40 ;  /* 0x0000004000047882 */ /* 0x000fe20000000000 */
[----:B------:R-:W-:Y:S01]  /*1680*/  UVIRTCOUNT.DEALLOC.SMPOOL 0x80 ;  /* 0x000000800000784c */ /* 0x000fe20000000000 */
[----:B------:R-:W-:-:S09]  /*1690*/  ULEA UR4, UR6, UR4, 0x18 ;  /* 0x0000000406047291 */ /* 0x000fd2000f8ec0ff */
[----:B------:R1:W-:Y:S03]  /*16a0*/  @P0 STS.U8 [UR4], R4 ;  /* 0x00000004ff000988 */ /* 0x0003e60008000004 */
.L_x_5:
[----:B------:R-:W-:Y:S01]  /*16b0*/  LOP3.LUT P2, RZ, R0, 0xff, RZ, 0xc0, !PT ;  /* 0x000000ff00ff7812 */ /* 0x000fe2000784c0ff */
[----:B------:R-:W-:Y:S01]  /*16c0*/  UMOV UR4, 0x1 ;  /* 0x0000000100047882 */ /* 0x000fe20000000000 */
[----:B--2---:R-:W-:Y:S01]  /*16d0*/  LOP3.LUT R5, R8, 0x40, RZ, 0x3c, !PT ;  /* 0x0000004008057812 */ /* 0x004fe200078e3cff */
[----:B-----5:R2:W-:Y:S01]  /*16e0*/  STS.U16 [R8+UR7], R22 ;  /* 0x0000001608007988 */ /* 0x0205e20008000407 */
[----:B-1----:R-:W-:-:S03]  /*16f0*/  LOP3.LUT R4, R0, 0xff, RZ, 0xc0, !PT ;  /* 0x000000ff00047812 */ /* 0x002fc600078ec0ff */
[----:B------:R2:W-:Y:S04]  /*1700*/  STS.U16 [R8+UR7+0x400], R42 ;  /* 0x0004002a08007988 */ /* 0x0005e80008000407 */
[----:B------:R2:W-:Y:S02]  /*1710*/  STS.U16 [R8+UR7+0x800], R48 ;  /* 0x0008003008007988 */ /* 0x0005e40008000407 */
[----:B------:R-:W-:Y:S01]  /*1720*/  VOTEU.ALL UP0, P2 ;  /* 0x0000000000ff7886 */ /* 0x000fe20001000000 */
[----:B------:R-:W-:Y:S01]  /*1730*/  VOTEU.ALL UP1, P2 ;  /* 0x0000000000ff7886 */ /* 0x000fe20001020000 */
[----:B------:R2:W-:Y:S03]  /*1740*/  STS.U16 [R8+UR7+0xc00], R50 ;  /* 0x000c003208007988 */ /* 0x0005e60008000407 */
[----:B------:R-:W-:-:S04]  /*1750*/  @!UP0 UIADD3 UR4, UPT, UPT, -UR4, 0x100000, URZ ;  /* 0x0010000004048890 */ /* 0x000fc8000fffe1ff */
[----:B------:R-:W-:Y:S02]  /*1760*/  @!UP0 USHF.L.U32 UR5, UR4, 0xb, URZ ;  /* 0x0000000b04058899 */ /* 0x000fe400080006ff */
[----:B------:R-:W-:Y:S01]  /*1770*/  @!UP0 USHF.L.U32 UR4, UR4, 0x1, URZ ;  /* 0x0000000104048899 */ /* 0x000fe200080006ff */
[----:B------:R2:W-:Y:S01]  /*1780*/  STS.U16 [R8+UR7+0x1000], R60 ;  /* 0x0010003c08007988 */ /* 0x0005e20008000407 */
[----:B------:R-:W-:-:S03]  /*1790*/  UISETP.NE.U32.AND UP0, UPT, UR10, URZ, UPT ;  /* 0x000000ff0a00728c */ /* 0x000fc6000bf05070 */
[----:B------:R2:W-:Y:S04]  /*17a0*/  STS.U16 [R8+UR7+0x1400], R63 ;  /* 0x0014003f08007988 */ /* 0x0005e80008000407 */
        /* <DEDUP_REMOVED lines=26> */
[----:B------:R2:W-:Y:S04]  /*1950*/  STS.U16 [R5+UR7], R44 ;  /* 0x0000002c05007988 */ /* 0x0005e80008000407 */
        /* <DEDUP_REMOVED lines=62> */
[----:B------:R2:W-:Y:S01]  /*1d40*/  STS.U16 [R5+UR7+0xbc00], R106 ;  /* 0x00bc006a05007988 */ /* 0x0005e20008000407 */
[----:B------:R1:W-:Y:S06]  /*1d50*/  MEMBAR.ALL.CTA ;  /* 0x0000000000007992 */ /* 0x0003ec0000008000 */
[----:B-1----:R-:W-:Y:S04]  /*1d60*/  FENCE.VIEW.ASYNC.S ;  /* 0x00000000000073c6 */ /* 0x002fe80000000000 */
[----:B------:R-:W1:Y:S02]  /*1d70*/  FENCE.VIEW.ASYNC.S ;  /* 0x00000000000073c6 */ /* 0x000e640000000000 */
[----:B-1----:R2:W1:Y:S02]  /*1d80*/  @!UP1 SYNCS.EXCH.64 URZ, [UR7+0xc000], UR4 ;  /* 0x00c0000407ff95b2 */ /* 0x0024640008000100 */
[----:B-1----:R-:W-:Y:S06]  /*1d90*/  BAR.SYNC.DEFER_BLOCKING 0x0 ;  /* 0x0000000000007b1d */ /* 0x002fec0000010000 */
[----:B--2---:R-:W-:Y:S05]  /*1da0*/  BRA.U UP0, `(.L_x_6) ;  /* 0x0000000100cc7547 */ /* 0x004fea000b800000 */
[----:B------:R-:W-:Y:S02]  /*1db0*/  USHF.R.U32.HI UR8, URZ, 0x4, UR7 ;  /* 0x00000004ff087899 */ /* 0x000fe40008011607 */
[----:B------:R-:W-:Y:S02]  /*1dc0*/  UIADD3 UR9, UPT, UPT, UR7, 0x8000, URZ ;  /* 0x0000800007097890 */ /* 0x000fe4000fffe0ff */
[----:B------:R-:W-:Y:S02]  /*1dd0*/  USGXT.U32 UR8, UR8, 0xe ;  /* 0x0000000e0808789a */ /* 0x000fe40008000000 */
[----:B------:R-:W-:Y:S02]  /*1de0*/  USHF.R.U32.HI UR9, URZ, 0x4, UR9 ;  /* 0x00000004ff097899 */ /* 0x000fe40008011609 */
[----:B------:R-:W-:Y:S02]  /*1df0*/  UIADD3 UR32, UP0, UPT, UR8, 0x2, URZ ;  /* 0x0000000208207890 */ /* 0x000fe4000ff1e0ff */
[----:B------:R-:W-:Y:S01]  /*1e00*/  USGXT.U32 UR9, UR9, 0xe ;  /* 0x0000000e0909789a */ /* 0x000fe20008000000 */
[----:B------:R-:W-:Y:S01]  /*1e10*/  UMOV UR4, URZ ;  /* 0x000000ff00047c82 */ /* 0x000fe20008000000 */
[----:B------:R-:W-:Y:S01]  /*1e20*/  UMOV UR5, URZ ;  /* 0x000000ff00057c82 */ /* 0x000fe20008000000 */
[----:B------:R-:W-:-:S02]  /*1e30*/  UIADD3.X UR33, UPT, UPT, UR4, 0x40004040, URZ, UP0, !UPT ;  /* 0x4000404004217890 */ /* 0x000fc400087fe4ff */
[----:B------:R-:W-:Y:S02]  /*1e40*/  UIADD3 UR34, UP0, UPT, UR9, 0x2000080, URZ ;  /* 0x0200008009227890 */ /* 0x000fe4000ff1e0ff */
[----:B------:R-:W-:Y:S02]  /*1e50*/  ULOP3.LUT UR4, UR9, 0x2000000, URZ, 0xfc, !UPT ;  /* 0x0200000009047892 */ /* 0x000fe4000f8efcff */
[----:B------:R-:W-:Y:S02]  /*1e60*/  UIADD3.X UR35, UPT, UPT, UR5, 0x40004040, URZ, UP0, !UPT ;  /* 0x4000404005237890 */ /* 0x000fe400087fe4ff */
[----:B------:R-:W-:Y:S02]  /*1e70*/  UIADD3.64 UR14, UPT, UPT, UR32, 0x2, URZ ;  /* 0x00000002200e7897 */ /* 0x000fe4000fffe0ff */
[----:B------:R-:W-:Y:S02]  /*1e80*/  UIADD3.64 UR16, UPT, UPT, UR34, 0x80, URZ ;  /* 0x0000008022107897 */ /* 0x000fe4000fffe0ff */
[----:B------:R-:W-:-:S02]  /*1e90*/  UIADD3.64 UR18, UPT, UPT, UR32, 0x4, URZ ;  /* 0x0000000420127897 */ /* 0x000fc4000fffe0ff */
[----:B------:R-:W-:Y:S02]  /*1ea0*/  UIADD3.64 UR20, UPT, UPT, UR34, 0x100, URZ ;  /* 0x0000010022147897 */ /* 0x000fe4000fffe0ff */
[----:B------:R-:W-:Y:S02]  /*1eb0*/  UIADD3 UR24, UPT, UPT, UR11, 0x80, URZ ;  /* 0x000000800b187890 */ /* 0x000fe4000fffe0ff */
[----:B------:R-:W-:Y:S02]  /*1ec0*/  UIADD3.64 UR22, UPT, UPT, UR32, 0x3fe, URZ ;  /* 0x000003fe20167897 */ /* 0x000fe4000fffe0ff */
[----:B------:R-:W-:Y:S02]  /*1ed0*/  UIADD3 UR25, UPT, UPT, UR11, 0x80, URZ ;  /* 0x000000800b197890 */ /* 0x000fe4000fffe0ff */
[----:B------:R-:W-:Y:S02]  /*1ee0*/  UIADD3.64 UR26, UPT, UPT, UR32, 0x400, URZ ;  /* 0x00000400201a7897 */ /* 0x000fe4000fffe0ff */
[----:B------:R-:W-:-:S02]  /*1ef0*/  UIADD3 UR48, UPT, UPT, UR11, 0x80, URZ ;  /* 0x000000800b307890 */ /* 0x000fc4000fffe0ff */
[----:B------:R-:W-:Y:S01]  /*1f00*/  UIADD3.64 UR28, UPT, UPT, UR32, 0x402, URZ ;  /* 0x00000402201c7897 */ /* 0x000fe2000fffe0ff */
[----:B------:R-:W-:Y:S01]  /*1f10*/  UMOV UR36, 0x0 ;  /* 0x0000000000247882 */ /* 0x000fe20000000000 */
[----:B------:R-:W-:Y:S01]  /*1f20*/  UMOV UR37, 0x8210490 ;  /* 0x0821049000257882 */ /* 0x000fe20000000000 */
[----:B------:R-:W-:Y:S01]  /*1f30*/  UIADD3 UR49, UPT, UPT, UR11, 0x80, URZ ;  /* 0x000000800b317890 */ /* 0x000fe2000fffe0ff */
[----:B------:R-:W-:Y:S01]  /*1f40*/  UMOV UR9, 0x40004040 ;  /* 0x4000404000097882 */ /* 0x000fe20000000000 */
[----:B------:R-:W-:Y:S01]  /*1f50*/  UIADD3.64 UR30, UPT, UPT, UR32, 0x404, URZ ;  /* 0x00000404201e7897 */ /* 0x000fe2000fffe0ff */
[----:B------:R-:W-:Y:S01]  /*1f60*/  UMOV UR5, 0x40004040 ;  /* 0x4000404000057882 */ /* 0x000fe20000000000 */
[----:B------:R-:W-:Y:S01]  /*1f70*/  UMOV UR38, 0x0 ;  /* 0x0000000000267882 */ /* 0x000fe20000000000 */
[----:B------:R-:W-:Y:S01]  /*1f80*/  UMOV UR39, 0x8210490 ;  /* 0x0821049000277882 */ /* 0x000fe20000000000 */
[----:B------:R-:W-:Y:S01]  /*1f90*/  UMOV UR40, 0x0 ;  /* 0x0000000000287882 */ /* 0x000fe20000000000 */
[----:B------:R-:W-:Y:S01]  /*1fa0*/  UMOV UR41, 0x8210490 ;  /* 0x0821049000297882 */ /* 0x000fe20000000000 */
[----:B------:R1:W-:Y:S01]  /*1fb0*/  UTCHMMA gdesc[UR8], gdesc[UR4], tmem[UR11], tmem[UR36], idesc[UR37], !UPT ;  /* 0x00ff2404080075ea */ /* 0x0003e2000f80000b */
[----:B------:R-:W-:Y:S01]  /*1fc0*/  UMOV UR42, 0x0 ;  /* 0x00000000002a7882 */ /* 0x000fe20000000000 */
[----:B------:R-:W-:Y:S01]  /*1fd0*/  UMOV UR43, 0x8210490 ;  /* 0x08210490002b7882 */ /* 0x000fe20000000000 */
[----:B------:R1:W-:Y:S01]  /*1fe0*/  UTCHMMA gdesc[UR32], gdesc[UR34], tmem[UR11], tmem[UR38], idesc[UR39], UPT ;  /* 0x00ff2622200075ea */ /* 0x0003e2000b80000b */
        /* <DEDUP_REMOVED lines=8> */
[----:B------:R1:W-:Y:S01]  /*2070*/  UTCHMMA gdesc[UR22], gdesc[UR4], tmem[UR24], tmem[UR44], idesc[UR45], !UPT ;  /* 0x00ff2c04160075ea */ /* 0x0003e2000f800018 */
[----:B------:R-:W-:Y:S01]  /*2080*/  UMOV UR52, 0x0 ;  /* 0x0000000000347882 */ /* 0x000fe20000000000 */
[----:B------:R-:W-:Y:S01]  /*2090*/  UMOV UR53, 0x8210490 ;  /* 0x0821049000357882 */ /* 0x000fe20000000000 */
[----:B------:R1:W-:Y:S01]  /*20a0*/  UTCHMMA gdesc[UR26], gdesc[UR34], tmem[UR25], tmem[UR46], idesc[UR47], UPT ;  /* 0x00ff2e221a0075ea */ /* 0x0003e2000b800019 */
[----:B------:R1:W-:Y:S01]  /*20b0*/  UTCHMMA gdesc[UR28], gdesc[UR16], tmem[UR48], tmem[UR50], idesc[UR51], UPT ;  /* 0x00ff32101c0075ea */ /* 0x0003e2000b800030 */
[----:B------:R1:W-:Y:S01]  /*20c0*/  UTCHMMA gdesc[UR30], gdesc[UR20], tmem[UR49], tmem[UR52], idesc[UR53], UPT ;  /* 0x00ff34141e0075ea */ /* 0x0003e2000b800031 */
[----:B------:R-:W-:Y:S01]  /*20d0*/  NOP ;  /* 0x0000000000007918 */ /* 0x000fe20000000000 */
.L_x_6:
[----:B------:R-:W-:Y:S01]  /*20e0*/  ELECT P0, URZ, PT ;  /* 0x0000000000ff782f */ /* 0x000fe20003800000 */
[----:B-1----:R-:W-:-:S03]  /*20f0*/  UIADD3 UR4, UPT, UPT, UR7, 0xc000, URZ ;  /* 0x0000c00007047890 */ /* 0x002fc6000fffe0ff */
[----:B------:R-:W-:Y:S01]  /*2100*/  ISETP.LT.U32.AND P0, PT, R4, 0x20, P0 ;  /* 0x000000200400780c */ /* 0x000fe20000701070 */
[----:B------:R-:W-:-:S12]  /*2110*/  UMOV UR5, URZ ;  /* 0x000000ff00057c82 */ /* 0x000fd80008000000 */
[----:B------:R-:W-:Y:S01]  /*2120*/  VOTEU.ANY UP0, P0 ;  /* 0x0000000000ff7886 */ /* 0x000fe20000000100 */
[----:B------:R-:W-:-:S04]  /*2130*/  VOTEU.ANY UP1, P0 ;  /* 0x0000000000ff7886 */ /* 0x000fc80000020100 */
[----:B------:R-:W-:Y:S01]  /*2140*/  @UP0 UMOV UR8, UR4 ;  /* 0x0000000400080c82 */ /* 0x000fe20008000000 */
[----:B------:R-:W-:Y:S01]  /*2150*/  USHF.L.U32 UR4, UR10, 0x15, URZ ;  /* 0x000000150a047899 */ /* 0x000fe200080006ff */
[----:B------:R1:W-:Y:S01]  /*2160*/  @UP1 UTCBAR [UR8], URZ ;  /* 0x000000ff080013e9 */ /* 0x0003e200080000ff */
[----:B------:R-:W-:Y:S01]  /*2170*/  BAR.SYNC.DEFER_BLOCKING 0x0 ;  /* 0x0000000000007b1d */ /* 0x000fe20000010000 */
[----:B------:R-:W-:Y:S02]  /*2180*/  USHF.L.U32 UR5, UR10, 0x5, URZ ;  /* 0x000000050a057899 */ /* 0x000fe400080006ff */
[----:B------:R-:W-:Y:S02]  /*2190*/  ULOP3.LUT UR4, UR4, 0x600000, URZ, 0xc0, !UPT ;  /* 0x0060000004047892 */ /* 0x000fe4000f8ec0ff */
[----:B------:R-:W-:-:S04]  /*21a0*/  ULOP3.LUT UR5, UR5, 0x80, URZ, 0xc0, !UPT ;  /* 0x0000008005057892 */ /* 0x000fc8000f8ec0ff */
[----:B------:R-:W-:Y:S01]  /*21b0*/  UIADD3 UR4, UPT, UPT, UR5, UR4, UR11 ;  /* 0x0000000405047290 */ /* 0x000fe2000fffe00b */
[----:B------:R-:W2:Y:S02]  /*21c0*/  SYNCS.PHASECHK.TRANS64.TRYWAIT P0, [UR7+0xc000], RZ ;  /* 0x00c000ffff0075a7 */ /* 0x000ea40008001107 */
[----:B-12---:R-:W-:Y:S09]  /*21d0*/  @!P0 BRA `(.L_x_7) ;  /* 0x0000001800f08947 */ /* 0x006ff20003800000 */
.L_x_11:
[----:B------:R-:W-:Y:S01]  /*21e0*/  BAR.SYNC.DEFER_BLOCKING 0x0 ;  /* 0x0000000000007b1d */ /* 0x000fe20000010000 */
[C---:B------:R-:W-:Y:S02]  /*21f0*/  IMAD.SHL.U32 R148, R0.reuse, 0x1000, RZ ;  /* 0x0000100000947824 */ /* 0x040fe400078e00ff */
[----:B------:R-:W-:Y:S02]  /*2200*/  IMAD.SHL.U32 R167, R0, 0x10, RZ ;  /* 0x0000001000a77824 */ /* 0x000fe400078e00ff */
[----:B------:R-:W-:Y:S01]  /*2210*/  IMAD.SHL.U32 R165, R165, 0x80, RZ ;  /* 0x00000080a5a57824 */ /* 0x000fe200078e00ff */
[----:B------:R-:W-:Y:S01]  /*2220*/  LOP3.LUT R0, R148, 0x7000, RZ, 0xc0, !PT ;  /* 0x0000700094007812 */ /* 0x000fe200078ec0ff */
[----:B------:R-:W-:Y:S01]  /*2230*/  IMAD.SHL.U32 R148, R159, 0x10, RZ ;  /* 0x000000109f947824 */ /* 0x000fe200078e00ff */
[----:B------:R-:W1:Y:S01]  /*2240*/  LDTM.x128 R4, tmem[UR4] ;  /* 0x00000004000479ee */ /* 0x000e6200083c0000 */
[----:B------:R-:W2:Y:S01]  /*2250*/  LDCU.64 UR22, c[0x0][0x390] ;  /* 0x00007200ff1677ac */ /* 0x000ea20008000a00 */
[----:B------:R-:W-:-:S02]  /*2260*/  LOP3.LUT R0, R0, 0xff0, R167, 0xf8, !PT ;  /* 0x00000ff000007812 */ /* 0x000fc400078ef8a7 */
[----:B------:R-:W-:Y:S01]  /*2270*/  LOP3.LUT R132, R132, R165, R148, 0x1e, !PT ;  /* 0x000000a584847212 */ /* 0x000fe200078e1e94 */
[----:B------:R-:W3:Y:S01]  /*2280*/  LDCU.64 UR28, c[0x0][0x390] ;  /* 0x00007200ff1c77ac */ /* 0x000ee20008000a00 */
[C---:B------:R-:W-:Y:S02]  /*2290*/  LOP3.LUT R152, R0.reuse, 0x10, RZ, 0x3c, !PT ;  /* 0x0000001000987812 */ /* 0x040fe400078e3cff */
[C---:B------:R-:W-:Y:S01]  /*22a0*/  LOP3.LUT R150, R0.reuse, 0x20, RZ, 0x3c, !PT ;  /* 0x0000002000967812 */ /* 0x040fe200078e3cff */
[----:B------:R-:W4:Y:S01]  /*22b0*/  LDCU.64 UR24, c[0x0][0x390] ;  /* 0x00007200ff1877ac */ /* 0x000f220008000a00 */
[C---:B------:R-:W-:Y:S02]  /*22c0*/  LOP3.LUT R148, R0.reuse, 0x30, RZ, 0x3c, !PT ;  /* 0x0000003000947812 */ /* 0x040fe400078e3cff */
[C---:B------:R-:W-:Y:S01]  /*22d0*/  LOP3.LUT R154, R0.reuse, 0x40, RZ, 0x3c, !PT ;  /* 0x00000040009a7812 */ /* 0x040fe200078e3cff */
[----:B------:R-:W5:Y:S01]  /*22e0*/  LDCU.64 UR34, c[0x0][0x390] ;  /* 0x00007200ff2277ac */ /* 0x000f620008000a00 */
[C---:B------:R-:W-:Y:S01]  /*22f0*/  LOP3.LUT R156, R0.reuse, 0x50, RZ, 0x3c, !PT ;  /* 0x00000050009c7812 */ /* 0x040fe200078e3cff */
[----:B------:R-:W1:Y:S01]  /*2300*/  @!P2 SYNCS.CCTL.IV [UR7+0xc000] ;  /* 0x00c00000ff00a9b1 */ /* 0x000e620008000007 */
[----:B------:R-:W-:Y:S01]  /*2310*/  NOP ;  /* 0x0000000000007918 */ /* 0x000fe20000000000 */
[C---:B------:R-:W-:Y:S01]  /*2320*/  LOP3.LUT R158, R0.reuse, 0x60, RZ, 0x3c, !PT ;  /* 0x00000060009e7812 */ /* 0x040fe200078e3cff */
[----:B------:R-:W0:Y:S01]  /*2330*/  LDCU.64 UR26, c[0x0][0x390] ;  /* 0x00007200ff1a77ac */ /* 0x000e220008000a00 */
[----:B------:R-:W-:-:S02]  /*2340*/  LOP3.LUT R160, R0, 0x70, RZ, 0x3c, !PT ;  /* 0x0000007000a07812 */ /* 0x000fc400078e3cff */
[C---:B--2---:R-:W-:Y:S01]  /*2350*/  LEA R162, P0, R199.reuse, UR22, 0x9 ;  /* 0x00000016c7a27c11 */ /* 0x044fe2000f8048ff */
[----:B------:R-:W2:Y:S01]  /*2360*/  LDCU.64 UR30, c[0x0][0x390] ;  /* 0x00007200ff1e77ac */ /* 0x000ea20008000a00 */
[----:B-1----:R-:W-:Y:S01]  /*2370*/  STS.128 [R0+UR7], R4 ;  /* 0x0000000400007988 */ /* 0x002fe20008000c07 */
[----:B------:R-:W1:Y:S03]  /*2380*/  LDCU.64 UR40, c[0x0][0x390] ;  /* 0x00007200ff2877ac */ /* 0x000e660008000a00 */
[----:B------:R-:W-:Y:S01]  /*2390*/  STS.128 [R152+UR7], R8 ;  /* 0x0000000898007988 */ /* 0x000fe20008000c07 */
[----:B------:R-:W0:Y:S03]  /*23a0*/  LDCU.64 UR32, c[0x0][0x390] ;  /* 0x00007200ff2077ac */ /* 0x000e260008000a00 */
        /* <DEDUP_REMOVED lines=11> */
[----:B------:R-:W0:Y:S01]  /*2460*/  LDCU.64 UR14, c[0x0][0x390] ;  /* 0x00007200ff0e77ac */ /* 0x000e220008000a00 */
[----:B------:R-:W-:Y:S06]  /*2470*/  BAR.SYNC.DEFER_BLOCKING 0x0 ;  /* 0x0000000000007b1d */ /* 0x000fec0000010000 */
[----:B------:R-:W0:Y:S01]  /*2480*/  LDCU.64 UR20, c[0x0][0x390] ;  /* 0x00007200ff1477ac */ /* 0x000e220008000a00 */
[----:B------:R-:W0:Y:S01]  /*2490*/  LDCU.64 UR4, c[0x0][0x390] ;  /* 0x00007200ff0477ac */ /* 0x000e220008000a00 */
[----:B------:R-:W0:Y:S01]  /*24a0*/  LDCU.64 UR16, c[0x0][0x390] ;  /* 0x00007200ff1077ac */ /* 0x000e220008000a00 */
[----:B------:R-:W0:Y:S01]  /*24b0*/  LDCU.64 UR18, c[0x0][0x390] ;  /* 0x00007200ff1277ac */ /* 0x000e220008000a00 */
[----:B------:R-:W0:Y:S04]  /*24c0*/  LDSM.16.M88.4 R4, [R132+UR7] ;  /* 0x000000078404783b */ /* 0x000e280008000200 */
[----:B------:R-:W-:Y:S04]  /*24d0*/  LDSM.16.M88.4 R172, [R132+UR7+0x200] ;  /* 0x0002000784ac783b */ /* 0x000fe80008000200 */
[----:B------:R-:W-:Y:S04]  /*24e0*/  LDSM.16.M88.4 R168, [R132+UR7+0x400] ;  /* 0x0004000784a8783b */ /* 0x000fe80008000200 */
[----:B------:R-:W-:Y:S04]  /*24f0*/  LDSM.16.M88.4 R164, [R132+UR7+0x600] ;  /* 0x0006000784a4783b */ /* 0x000fe80008000200 */
[----:B------:R-:W-:Y:S04]  /*2500*/  LDSM.16.M88.4 R20, [R132+UR7+0x800] ;  /* 0x000800078414783b */ /* 0x000fe80008000200 */
[----:B------:R-:W-:Y:S04]  /*2510*/  LDSM.16.M88.4 R16, [R132+UR7+0xa00] ;  /* 0x000a00078410783b */ /* 0x000fe80008000200 */
[----:B------:R-:W-:Y:S04]  /*2520*/  LDSM.16.M88.4 R12, [R132+UR7+0xc00] ;  /* 0x000c0007840c783b */ /* 0x000fe80008000200 */
[----:B------:R-:W-:Y:S01]  /*2530*/  LDSM.16.M88.4 R8, [R132+UR7+0xe00] ;  /* 0x000e00078408783b */ /* 0x000fe20008000200 */
[----:B------:R-:W-:Y:S06]  /*2540*/  BAR.SYNC.DEFER_BLOCKING 0x0 ;  /* 0x0000000000007b1d */ /* 0x000fec0000010000 */
[----:B------:R-:W-:Y:S04]  /*2550*/  STS.128 [R0+UR7], R36 ;  /* 0x0000002400007988 */ /* 0x000fe80008000c07 */
[----:B------:R-:W-:Y:S04]  /*2560*/  STS.128 [R152+UR7], R40 ;  /* 0x0000002898007988 */ /* 0x000fe80008000c07 */
[----:B------:R-:W-:Y:S04]  /*2570*/  STS.128 [R150+UR7], R44 ;  /* 0x0000002c96007988 */ /* 0x000fe80008000c07 */
[----:B------:R-:W-:Y:S04]  /*2580*/  STS.128 [R148+UR7], R48 ;  /* 0x0000003094007988 */ /* 0x000fe80008000c07 */
[----:B------:R-:W-:Y:S04]  /*2590*/  STS.128 [R154+UR7], R52 ;  /* 0x000000349a007988 */ /* 0x000fe80008000c07 */
[----:B------:R-:W-:Y:S04]  /*25a0*/  STS.128 [R156+UR7], R56 ;  /* 0x000000389c007988 */ /* 0x000fe80008000c07 */
[----:B------:R-:W-:Y:S04]  /*25b0*/  STS.128 [R158+UR7], R60 ;  /* 0x0000003c9e007988 */ /* 0x000fe80008000c07 */
[----:B------:R-:W-:Y:S01]  /*25c0*/  STS.128 [R160+UR7], R64 ;  /* 0x00000040a0007988 */ /* 0x000fe20008000c07 */
[----:B------:R-:W-:Y:S06]  /*25d0*/  BAR.SYNC.DEFER_BLOCKING 0x0 ;  /* 0x0000000000007b1d */ /* 0x000fec0000010000 */
        /* <DEDUP_REMOVED lines=12> */
[----:B------:R0:W-:Y:S04]  /*26a0*/  STS.128 [R148+UR7], R80 ;  /* 0x0000005094007988 */ /* 0x0001e80008000c07 */
[----:B------:R-:W-:Y:S04]  /*26b0*/  STS.128 [R154+UR7], R84 ;  /* 0x000000549a007988 */ /* 0x000fe80008000c07 */
[----:B------:R-:W-:Y:S04]  /*26c0*/  STS.128 [R156+UR7], R88 ;  /* 0x000000589c007988 */ /* 0x000fe80008000c07 */
[----:B------:R-:W-:Y:S04]  /*26d0*/  STS.128 [R158+UR7], R92 ;  /* 0x0000005c9e007988 */ /* 0x000fe80008000c07 */
[----:B------:R1:W-:Y:S01]  /*26e0*/  STS.128 [R160+UR7], R96 ;  /* 0x00000060a0007988 */ /* 0x0003e20008000c07 */
[----:B0-----:R-:W-:-:S02]  /*26f0*/  IMAD.SHL.U32 R80, R199, 0x80, RZ ;  /* 0x00000080c7507824 */ /* 0x001fc400078e00ff */
[----:B------:R-:W-:Y:S01]  /*2700*/  IMAD.SHL.U32 R81, R193, 0x80, RZ ;  /* 0x00000080c1517824 */ /* 0x000fe200078e00ff */
[----:B------:R-:W-:Y:S02]  /*2710*/  BAR.SYNC.DEFER_BLOCKING 0x0 ;  /* 0x0000000000007b1d */ /* 0x000fe40000010000 */
[----:B------:R-:W-:Y:S01]  /*2720*/  LEA.HI.X R184, R80, UR23, RZ, 0x2, P0 ;  /* 0x0000001750b87c11 */ /* 0x000fe200080f14ff */
[----:B------:R-:W-:-:S03]  /*2730*/  IMAD.SHL.U32 R80, R195, 0x80, RZ ;  /* 0x00000080c3507824 */ /* 0x000fc600078e00ff */
[----:B------:R-:W0:Y:S01]  /*2740*/  LDCU.64 UR22, c[0x0][0x390] ;  /* 0x00007200ff1677ac */ /* 0x000e220008000a00 */
[----:B-1----:R-:W-:Y:S01]  /*2750*/  IMAD.SHL.U32 R98, R134, 0x4, RZ ;  /* 0x0000000486627824 */ /* 0x002fe200078e00ff */
[----:B------:R-:W1:Y:S04]  /*2760*/  LDSM.16.M88.4 R48, [R132+UR7] ;  /* 0x000000078430783b */ /* 0x000e680008000200 */
        /* <DEDUP_REMOVED lines=8> */
[----:B------:R0:W-:Y:S04]  /*27f0*/  STS.128 [R0+UR7], R100 ;  /* 0x0000006400007988 */ /* 0x0001e80008000c07 */
[----:B------:R3:W-:Y:S04]  /*2800*/  STS.128 [R152+UR7], R104 ;  /* 0x0000006898007988 */ /* 0x0007e80008000c07 */
[----:B------:R-:W-:Y:S04]  /*2810*/  STS.128 [R150+UR7], R108 ;  /* 0x0000006c96007988 */ /* 0x000fe80008000c07 */
[----:B------:R-:W-:Y:S01]  /*2820*/  STS.128 [R148+UR7], R112 ;  /* 0x0000007094007988 */ /* 0x000fe20008000c07 */
[C---:B0-----:R-:W-:Y:S01]  /*2830*/  IMAD.SHL.U32 R0, R197.reuse, 0x80, RZ ;  /* 0x00000080c5007824 */ /* 0x041fe200078e00ff */
[----:B----4-:R-:W-:-:S02]  /*2840*/  LEA R100, P0, R197, UR24, 0x9 ;  /* 0x00000018c5647c11 */ /* 0x010fc4000f8048ff */
[----:B------:R0:W-:Y:S01]  /*2850*/  STS.128 [R154+UR7], R116 ;  /* 0x000000749a007988 */ /* 0x0001e20008000c07 */
[----:B------:R-:W-:Y:S02]  /*2860*/  LEA R102, P2, R195, UR26, 0x9 ;  /* 0x0000001ac3667c11 */ /* 0x000fe4000f8448ff */
[----:B---3--:R-:W-:Y:S01]  /*2870*/  LEA R104, P3, R193, UR28, 0x9 ;  /* 0x0000001cc1687c11 */ /* 0x008fe2000f8648ff */
[----:B------:R-:W-:Y:S01]  /*2880*/  STS.128 [R156+UR7], R120 ;  /* 0x000000789c007988 */ /* 0x000fe20008000c07 */
[----:B------:R-:W-:Y:S01]  /*2890*/  LEA.HI.X R101, R0, UR25, RZ, 0x2, P0 ;  /* 0x0000001900657c11 */ /* 0x000fe200080f14ff */
[----:B------:R-:W-:Y:S01]  /*28a0*/  IMAD.SHL.U32 R0, R191, 0x80, RZ ;  /* 0x00000080bf007824 */ /* 0x000fe200078e00ff */
[----:B------:R-:W-:Y:S01]  /*28b0*/  LEA.HI.X R105, R81, UR29, RZ, 0x2, P3 ;  /* 0x0000001d51697c11 */ /* 0x000fe200098f14ff */
[C---:B------:R-:W-:Y:S01]  /*28c0*/  IMAD.SHL.U32 R81, R187.reuse, 0x80, RZ ;  /* 0x00000080bb517824 */ /* 0x040fe200078e00ff */
[----:B-----5:R-:W-:Y:S01]  /*28d0*/  LEA R92, P3, R187, UR34, 0x9 ;  /* 0x00000022bb5c7c11 */ /* 0x020fe2000f8648ff */
[----:B------:R-:W3:Y:S01]  /*28e0*/  LDCU.64 UR28, c[0x0][0x390] ;  /* 0x00007200ff1c77ac */ /* 0x000ee20008000a00 */
[----:B------:R-:W-:Y:S01]  /*28f0*/  STS.128 [R158+UR7], R124 ;  /* 0x0000007c9e007988 */ /* 0x000fe20008000c07 */
[----:B------:R-:W-:Y:S01]  /*2900*/  LEA.HI.X R103, R80, UR27, RZ, 0x2, P2 ;  /* 0x0000001b50677c11 */ /* 0x000fe200090f14ff */
[----:B------:R-:W-:Y:S01]  /*2910*/  IMAD.SHL.U32 R80, R189, 0x80, RZ ;  /* 0x00000080bd507824 */ /* 0x000fe200078e00ff */
[----:B------:R-:W-:Y:S01]  /*2920*/  LEA.HI.X R93, R81, UR35, RZ, 0x2, P3 ;  /* 0x00000023515d7c11 */ /* 0x000fe200098f14ff */
[----:B------:R-:W4:Y:S01]  /*2930*/  LDCU.64 UR24, c[0x0][0x390] ;  /* 0x00007200ff1877ac */ /* 0x000f220008000a00 */
[----:B--2---:R-:W-:Y:S01]  /*2940*/  LEA R106, P0, R191, UR30, 0x9 ;  /* 0x0000001ebf6a7c11 */ /* 0x004fe2000f8048ff */
[C---:B------:R-:W-:Y:S01]  /*2950*/  IMAD.SHL.U32 R81, R155.reuse, 0x80, RZ ;  /* 0x000000809b517824 */ /* 0x040fe200078e00ff */
[----:B------:R2:W-:Y:S01]  /*2960*/  STS.128 [R160+UR7], R128 ;  /* 0x00000080a0007988 */ /* 0x0005e20008000c07 */
[----:B------:R-:W-:Y:S01]  /*2970*/  BAR.SYNC.DEFER_BLOCKING 0x0 ;  /* 0x0000000000007b1d */ /* 0x000fe20000010000 */
[----:B------:R-:W-:Y:S01]  /*2980*/  LEA R96, P3, R155, UR40, 0x9 ;  /* 0x000000289b607c11 */ /* 0x000fe2000f8648ff */
[----:B------:R-:W-:Y:S01]  /*2990*/  IMAD.SHL.U32 R155, R159, 0x4, RZ ;  /* 0x000000049f9b7824 */ /* 0x000fe200078e00ff */
[----:B------:R-:W-:Y:S01]  /*29a0*/  LEA.HI.X R107, R0, UR31, RZ, 0x2, P0 ;  /* 0x0000001f006b7c11 */ /* 0x000fe200080f14ff */
[----:B------:R-:W-:Y:S01]  /*29b0*/  IMAD.SHL.U32 R0, R185, 0x80, RZ ;  /* 0x00000080b9007824 */ /* 0x000fe200078e00ff */
[----:B------:R-:W-:Y:S01]  /*29c0*/  LEA.HI.X R86, R81, UR41, RZ, 0x2, P3 ;  /* 0x0000002951567c11 */ /* 0x000fe200098f14ff */
[----:B------:R-:W5:Y:S01]  /*29d0*/  LDCU.64 UR26, c[0x0][0x390] ;  /* 0x00007200ff1a77ac */ /* 0x000f620008000a00 */
[----:B------:R-:W-:Y:S01]  /*29e0*/  LEA R94, P0, R185, UR36, 0x9 ;  /* 0x00000024b95e7c11 */ /* 0x000fe2000f8048ff */
[C---:B------:R-:W-:Y:S01]  /*29f0*/  IMAD.SHL.U32 R81, R135.reuse, 0x80, RZ ;  /* 0x0000008087517824 */ /* 0x040fe200078e00ff */
[----:B0-----:R-:W-:Y:S01]  /*2a00*/  LEA R116, P3, R135, UR44, 0x9 ;  /* 0x0000002c87747c11 */ /* 0x001fe2000f8648ff */
[----:B------:R-:W0:Y:S01]  /*2a10*/  LDCU.64 UR30, c[0x0][0x390] ;  /* 0x00007200ff1e77ac */ /* 0x000e220008000a00 */
[----:B------:R-:W-:Y:S01]  /*2a20*/  LEA.HI.X R95, R0, UR37, RZ, 0x2, P0 ;  /* 0x00000025005f7c11 */ /* 0x000fe200080f14ff */
[----:B------:R-:W-:Y:S01]  /*2a30*/  IMAD.SHL.U32 R0, R163, 0x80, RZ ;  /* 0x00000080a3007824 */ /* 0x000fe200078e00ff */
[----:B--2---:R-:W-:Y:S01]  /*2a40*/  LEA R128, P2, R189, UR32, 0x9 ;  /* 0x00000020bd807c11 */ /* 0x004fe2000f8448ff */
[----:B------:R-:W2:Y:S01]  /*2a50*/  LDCU.64 UR36, c[0x0][0x390] ;  /* 0x00007200ff2477ac */ /* 0x000ea20008000a00 */
[----:B------:R-:W-:Y:S01]  /*2a60*/  LEA.HI.X R91, R81, UR45, RZ, 0x2, P3 ;  /* 0x0000002d515b7c11 */ /* 0x000fe200098f14ff */
[----:B------:R-:W-:Y:S01]  /*2a70*/  IMAD.SHL.U32 R81, R149, 0x80, RZ ;  /* 0x0000008095517824 */ /* 0x000fe200078e00ff */
[----:B------:R-:W-:Y:S01]  /*2a80*/  LEA.HI.X R97, R80, UR33, RZ, 0x2, P2 ;  /* 0x0000002150617c11 */ /* 0x000fe200090f14ff */
[C---:B------:R-:W-:Y:S01]  /*2a90*/  IMAD.SHL.U32 R80, R141.reuse, 0x80, RZ ;  /* 0x000000808d507824 */ /* 0x040fe200078e00ff */
[----:B------:R-:W-:Y:S01]  /*2aa0*/  LEA R108, P2, R141, UR38, 0x9 ;  /* 0x000000268d6c7c11 */ /* 0x000fe2000f8448ff */
[----:B------:R-:W0:Y:S01]  /*2ab0*/  LDCU.64 UR32, c[0x0][0x390] ;  /* 0x00007200ff2077ac */ /* 0x000e220008000a00 */
[----:B------:R-:W-:-:S02]  /*2ac0*/  LEA R112, P0, R163, UR42, 0x9 ;  /* 0x0000002aa3707c11 */ /* 0x000fc4000f8048ff */
[----:B------:R-:W-:Y:S01]  /*2ad0*/  LEA.HI.X R87, R80, UR39, RZ, 0x2, P2 ;  /* 0x0000002750577c11 */ /* 0x000fe200090f14ff */
[----:B------:R-:W-:Y:S01]  /*2ae0*/  IMAD.SHL.U32 R80, R153, 0x80, RZ ;  /* 0x0000008099507824 */ /* 0x000fe200078e00ff */
[----:B------:R-:W0:Y:S01]  /*2af0*/  LDCU.64 UR34, c[0x0][0x390] ;  /* 0x00007200ff2277ac */ /* 0x000e220008000a00 */
[----:B---3--:R-:W-:Y:S02]  /*2b00*/  LEA R122, P3, R149, UR28, 0x9 ;  /* 0x0000001c957a7c11 */ /* 0x008fe4000f8648ff */
[----:B------:R-:W-:Y:S01]  /*2b10*/  LEA R114, P2, R153, UR22, 0x9 ;  /* 0x0000001699727c11 */ /* 0x000fe2000f8448ff */
[----:B------:R-:W3:Y:S01]  /*2b20*/  LDCU.64 UR38, c[0x0][0x390] ;  /* 0x00007200ff2677ac */ /* 0x000ee20008000a00 */
[----:B------:R-:W-:Y:S01]  /*2b30*/  LEA.HI.X R85, R0, UR43, RZ, 0x2, P0 ;  /* 0x0000002b00557c11 */ /* 0x000fe200080f14ff */
[----:B------:R-:W-:Y:S01]  /*2b40*/  IMAD.SHL.U32 R0, R137, 0x80, RZ ;  /* 0x0000008089007824 */ /* 0x000fe200078e00ff */
[----:B------:R-:W-:Y:S01]  /*2b50*/  LEA.HI.X R88, R81, UR29, RZ, 0x2, P3 ;  /* 0x0000001d51587c11 */ /* 0x000fe200098f14ff */
[----:B------:R-:W1:Y:S01]  /*2b60*/  LDCU.64 UR28, c[0x0][0x390] ;  /* 0x00007200ff1c77ac */ /* 0x000e620008000a00 */
[----:B------:R-:W-:Y:S01]  /*2b70*/  LEA.HI.X R84, R80, UR23, RZ, 0x2, P2 ;  /* 0x0000001750547c11 */ /* 0x000fe200090f14ff */
[----:B------:R-:W-:Y:S01]  /*2b80*/  IMAD.SHL.U32 R80, R151, 0x80, RZ ;  /* 0x0000008097507824 */ /* 0x000fe200078e00ff */
[----:B----4-:R-:W-:Y:S01]  /*2b90*/  LEA R118, P0, R137, UR24, 0x9 ;  /* 0x0000001889767c11 */ /* 0x010fe2000f8048ff */
[----:B------:R-:W4:Y:S01]  /*2ba0*/  LDCU.64 UR22, c[0x0][0x390] ;  /* 0x00007200ff1677ac */ /* 0x000f220008000a00 */
[----:B-----5:R-:W-:Y:S01]  /*2bb0*/  LEA R120, P2, R151, UR26, 0x9 ;  /* 0x0000001a97787c11 */ /* 0x020fe2000f8448ff */
[----:B------:R-:W-:Y:S01]  /*2bc0*/  IMAD.SHL.U32 R81, R143, 0x80, RZ ;  /* 0x000000808f517824 */ /* 0x000fe200078e00ff */
[----:B------:R-:W-:Y:S01]  /*2bd0*/  LEA.HI.X R90, R0, UR25, RZ, 0x2, P0 ;  /* 0x00000019005a7c11 */ /* 0x000fe200080f14ff */
[----:B------:R-:W-:Y:S01]  /*2be0*/  IMAD.SHL.U32 R0, R161, 0x80, RZ ;  /* 0x00000080a1007824 */ /* 0x000fe200078e00ff */
[----:B------:R-:W-:Y:S01]  /*2bf0*/  LEA.HI.X R89, R80, UR27, RZ, 0x2, P2 ;  /* 0x0000001b50597c11 */ /* 0x000fe200090f14ff */
[----:B------:R-:W-:Y:S01]  /*2c00*/  IMAD.SHL.U32 R80, R147, 0x80, RZ ;  /* 0x0000008093507824 */ /* 0x000fe200078e00ff */
[----:B0-----:R-:W-:Y:S01]  /*2c10*/  LEA R124, P0, R161, UR30, 0x9 ;  /* 0x0000001ea17c7c11 */ /* 0x001fe2000f8048ff */
[----:B------:R-:W0:Y:S01]  /*2c20*/  LDCU.64 UR24, c[0x0][0x390] ;  /* 0x00007200ff1877ac */ /* 0x000e220008000a00 */
[----:B------:R-:W-:-:S02]  /*2c30*/  LEA R126, P2, R147, UR32, 0x9 ;  /* 0x00000020937e7c11 */ /* 0x000fc4000f8448ff */
[----:B------:R-:W-:Y:S01]  /*2c40*/  LEA.HI.X R83, R0, UR31, RZ, 0x2, P0 ;  /* 0x0000001f00537c11 */ /* 0x000fe200080f14ff */
[C---:B------:R-:W-:Y:S01]  /*2c50*/  IMAD.SHL.U32 R0, R3.reuse, 0x80, RZ ;  /* 0x0000008003007824 */ /* 0x040fe200078e00ff */
[----:B--2---:R-:W-:Y:S01]  /*2c60*/  LEA R150, P0, R3, UR36, 0x9 ;  /* 0x0000002403967c11 */ /* 0x004fe2000f8048ff */
[----:B------:R-:W-:Y:S01]  /*2c70*/  IMAD.SHL.U32 R3, R157, 0x80, RZ ;  /* 0x000000809d037824 */ /* 0x000fe200078e00ff */
[----:B------:R-:W-:Y:S01]  /*2c80*/  LEA.HI.X R82, R80, UR33, RZ, 0x2, P2 ;  /* 0x0000002150527c11 */ /* 0x000fe200090f14ff */
[----:B------:R-:W2:Y:S01]  /*2c90*/  LDCU.64 UR26, c[0x0][0x390] ;  /* 0x00007200ff1a77ac */ /* 0x000ea20008000a00 */
[----:B------:R-:W-:Y:S02]  /*2ca0*/  LEA R148, P3, R143, UR34, 0x9 ;  /* 0x000000228f947c11 */ /* 0x000fe4000f8648ff */
[----:B---3--:R-:W-:Y:S02]  /*2cb0*/  LEA R152, P2, R157, UR38, 0x9 ;  /* 0x000000269d987c11 */ /* 0x008fe4000f8448ff */
[----:B------:R-:W-:-:S02]  /*2cc0*/  LEA.HI.X R80, R0, UR37, RZ, 0x2, P0 ;  /* 0x0000002500507c11 */ /* 0x000fc400080f14ff */
[----:B------:R-:W-:Y:S02]  /*2cd0*/  LEA.HI.X R81, R81, UR35, RZ, 0x2, P3 ;  /* 0x0000002351517c11 */ /* 0x000fe400098f14ff */
[----:B------:R-:W-:Y:S02]  /*2ce0*/  LEA.HI.X R0, R3, UR39, RZ, 0x2, P2 ;  /* 0x0000002703007c11 */ /* 0x000fe400090f14ff */
[----:B-1----:R-:W-:Y:S02]  /*2cf0*/  IADD3 R98, P4, P5, R155, UR28, R98 ;  /* 0x0000001c9b627c10 */ /* 0x002fe4000fd9e062 */
[----:B------:R-:W-:Y:S02]  /*2d00*/  LEA R130, P2, R146, UR8, 0x2 ;  /* 0x0000000892827c11 */ /* 0x000fe4000f8410ff */
[----:B------:R-:W-:Y:S02]  /*2d10*/  LEA R134, P3, R144, UR14, 0x2 ;  /* 0x0000000e90867c11 */ /* 0x000fe4000f8610ff */
[----:B------:R-:W-:-:S02]  /*2d20*/  IADD3.X R99, PT, PT, RZ, UR29, RZ, P4, P5 ;  /* 0x0000001dff637c10 */ /* 0x000fc4000a7ea4ff */
[----:B------:R-:W-:Y:S02]  /*2d30*/  LEA.HI.X R131, R146, UR9, RZ, 0x2, P2 ;  /* 0x0000000992837c11 */ /* 0x000fe400090f14ff */
[----:B------:R-:W-:Y:S01]  /*2d40*/  LEA.HI.X R135, R144, UR15, RZ, 0x2, P3 ;  /* 0x0000000f90877c11 */ /* 0x000fe200098f14ff */
[----:B------:R-:W-:Y:S01]  /*2d50*/  STG.E desc[UR12][R98.64], R4 ;  /* 0x0000000462007986 */ /* 0x000fe2000c10190c */
[----:B------:R-:W-:Y:S02]  /*2d60*/  LEA R154, P3, R138, UR20, 0x2 ;  /* 0x000000148a9a7c11 */ /* 0x000fe4000f8610ff */
[----:B----4-:R-:W-:Y:S01]  /*2d70*/  LEA R146, P4, R2, UR22, 0x2 ;  /* 0x0000001602927c11 */ /* 0x010fe2000f8810ff */
[----:B------:R-:W-:Y:S01]  /*2d80*/  STG.E desc[UR12][R98.64+0x80], R40 ;  /* 0x0000802862007986 */ /* 0x000fe2000c10190c */
[----:B------:R-:W-:Y:S02]  /*2d90*/  LEA.HI.X R143, R138, UR21, RZ, 0x2, P3 ;  /* 0x000000158a8f7c11 */ /* 0x000fe400098f14ff */
[----:B------:R-:W-:Y:S01]  /*2da0*/  LEA.HI.X R147, R2, UR23, RZ, 0x2, P4 ;  /* 0x0000001702937c11 */ /* 0x000fe2000a0f14ff */
[----:B------:R-:W-:Y:S01]  /*2db0*/  STG.E desc[UR12][R98.64+0x100], R48 ;  /* 0x0001003062007986 */ /* 0x000fe2000c10190c */
[----:B------:R-:W-:-:S02]  /*2dc0*/  IADD3 R110, P3, PT, R155, R162, RZ ;  /* 0x000000a29b6e7210 */ /* 0x000fc40007f7e0ff */
[C---:B------:R-:W-:Y:S02]  /*2dd0*/  IADD3 R100, P6, PT, R155.reuse, R100, RZ ;  /* 0x000000649b647210 */ /* 0x040fe40007fde0ff */
[C---:B------:R-:W-:Y:S01]  /*2de0*/  IADD3 R102, P4, PT, R155.reuse, R102, RZ ;  /* 0x000000669b667210 */ /* 0x040fe20007f9e0ff */
[----:B------:R-:W-:Y:S01]  /*2df0*/  IMAD.X R111, RZ, RZ, R184, P3 ;  /* 0x000000ffff6f7224 */ /* 0x000fe200018e06b8 */
        /* <DEDUP_REMOVED lines=23> */
[----:B------:R-:W1:Y:S01]  /*2f70*/  LDSM.16.M88.4 R84, [R132+UR7] ;  /* 0x000000078454783b */ /* 0x000e620008000200 */
        /* <DEDUP_REMOVED lines=9> */
[C---:B------:R-:W-:Y:S01]  /*3010*/  LEA R158, P0, R136.reuse, UR4, 0x2 ;  /* 0x00000004889e7c11 */ /* 0x040fe2000f8010ff */
[----:B------:R-:W-:Y:S01]  /*3020*/  IMAD.X R149, RZ, RZ, R81, P5 ;  /* 0x000000ffff957224 */ /* 0x000fe200028e0651 */
[C---:B------:R-:W-:Y:S01]  /*3030*/  IADD3 R118, P6, PT, R155.reuse, R118, RZ ;  /* 0x000000769b767210 */ /* 0x040fe20007fde0ff */
[----:B------:R-:W-:Y:S01]  /*3040*/  IMAD.X R151, RZ, RZ, R80, P3 ;  /* 0x000000ffff977224 */ /* 0x000fe200018e0650 */
[----:B------:R-:W-:Y:S01]  /*3050*/  LEA.HI.X R129, R136, UR5, RZ, 0x2, P0 ;  /* 0x0000000588817c11 */ /* 0x000fe200080f14ff */
[----:B------:R-:W3:Y:S01]  /*3060*/  LDSM.16.M88.4 R80, [R132+UR7+0x200] ;  /* 0x000200078450783b */ /* 0x000ee20008000200 */
[C---:B------:R-:W-:Y:S01]  /*3070*/  IADD3 R128, P4, PT, R155.reuse, R158, RZ ;  /* 0x0000009e9b807210 */ /* 0x040fe20007f9e0ff */
[----:B------:R-:W-:Y:S01]  /*3080*/  IMAD.X R119, RZ, RZ, R90, P6 ;  /* 0x000000ffff777224 */ /* 0x000fe200030e065a */
[C---:B------:R-:W-:Y:S01]  /*3090*/  IADD3 R130, P5, PT, R155.reuse, R130, RZ ;  /* 0x000000829b827210 */ /* 0x040fe20007fbe0ff */
[----:B------:R-:W4:Y:S01]  /*30a0*/  LDSM.16.M88.4 R88, [R132+UR7+0x400] ;  /* 0x000400078458783b */ /* 0x000f220008000200 */
[C---:B------:R-:W-:Y:S01]  /*30b0*/  IADD3 R134, P3, PT, R155.reuse, R134, RZ ;  /* 0x000000869b867210 */ /* 0x040fe20007f7e0ff */
[----:B------:R-:W-:Y:S01]  /*30c0*/  IMAD.X R129, RZ, RZ, R129, P4 ;  /* 0x000000ffff817224 */ /* 0x000fe200020e0681 */
[----:B------:R-:W-:Y:S01]  /*30d0*/  LEA R136, P0, R140, UR16, 0x2 ;  /* 0x000000108c887c11 */ /* 0x000fe2000f8010ff */
[----:B------:R-:W-:Y:S01]  /*30e0*/  IMAD.X R131, RZ, RZ, R131, P5 ;  /* 0x000000ffff837224 */ /* 0x000fe200028e0683 */
[----:B------:R-:W-:Y:S01]  /*30f0*/  LEA R156, P2, R142, UR18, 0x2 ;  /* 0x000000128e9c7c11 */ /* 0x000fe2000f8410ff */
[----:B------:R-:W-:Y:S01]  /*3100*/  IMAD.X R135, RZ, RZ, R135, P3 ;  /* 0x000000ffff877224 */ /* 0x000fe200018e0687 */
[----:B------:R-:W-:Y:S01]  /*3110*/  LEA.HI.X R137, R140, UR17, RZ, 0x2, P0 ;  /* 0x000000118c897c11 */ /* 0x000fe200080f14ff */
[----:B------:R-:W5:Y:S01]  /*3120*/  LDCU.64 UR4, c[0x0][0x390] ;  /* 0x00007200ff0477ac */ /* 0x000f620008000a00 */
[----:B------:R-:W-:-:S02]  /*3130*/  IADD3 R140, P5, PT, R155, R156, RZ ;  /* 0x0000009c9b8c7210 */ /* 0x000fc40007fbe0ff */
[----:B------:R-:W3:Y:S01]  /*3140*/  LDSM.16.M88.4 R156, [R132+UR7+0x600] ;  /* 0x00060007849c783b */ /* 0x000ee20008000200 */
[C---:B------:R-:W-:Y:S02]  /*3150*/  IADD3 R136, P4, PT, R155.reuse, R136, RZ ;  /* 0x000000889b887210 */ /* 0x040fe40007f9e0ff */
[----:B------:R-:W-:Y:S02]  /*3160*/  LEA.HI.X R141, R142, UR19, RZ, 0x2, P2 ;  /* 0x000000138e8d7c11 */ /* 0x000fe400090f14ff */
[C---:B------:R-:W-:Y:S01]  /*3170*/  IADD3 R142, P3, PT, R155.reuse, R154, RZ ;  /* 0x0000009a9b8e7210 */ /* 0x040fe20007f7e0ff */
[----:B------:R-:W-:Y:S01]  /*3180*/  IMAD.X R137, RZ, RZ, R137, P4 ;  /* 0x000000ffff897224 */ /* 0x000fe200020e0689 */
[----:B------:R-:W-:Y:S01]  /*3190*/  IADD3 R146, P4, PT, R155, R146, RZ ;  /* 0x000000929b927210 */ /* 0x000fe20007f9e0ff */
[----:B------:R-:W-:Y:S01]  /*31a0*/  IMAD.X R141, RZ, RZ, R141, P5 ;  /* 0x000000ffff8d7224 */ /* 0x000fe200028e068d */
[----:B0-----:R-:W-:Y:S01]  /*31b0*/  LEA R138, P0, R145, UR24, 0x9 ;  /* 0x00000018918a7c11 */ /* 0x001fe2000f8048ff */
[----:B-1----:R-:W-:Y:S01]  /*31c0*/  STG.E desc[UR12][R98.64+0x180], R84 ;  /* 0x0001805462007986 */ /* 0x002fe2000c10190c */
[----:B------:R-:W-:Y:S01]  /*31d0*/  IMAD.X R143, RZ, RZ, R143, P3 ;  /* 0x000000ffff8f7224 */ /* 0x000fe200018e068f */
[----:B------:R-:W-:Y:S01]  /*31e0*/  IADD3 R152, P3, PT, R155, R152, RZ ;  /* 0x000000989b987210 */ /* 0x000fe20007f7e0ff */
[----:B------:R-:W-:Y:S01]  /*31f0*/  IMAD.X R147, RZ, RZ, R147, P4 ;  /* 0x000000ffff937224 */ /* 0x000fe200020e0693 */
[----:B------:R-:W-:Y:S01]  /*3200*/  STG.E desc[UR12][R128.64], R5 ;  /* 0x0000000580007986 */ /* 0x000fe2000c10190c */
[----:B------:R-:W-:Y:S01]  /*3210*/  IMAD.SHL.U32 R145, R145, 0x80, RZ ;  /* 0x0000008091917824 */ /* 0x000fe200078e00ff */
[----:B-----5:R-:W-:Y:S01]  /*3220*/  LEA R154, P5, R133, UR4, 0x9 ;  /* 0x00000004859a7c11 */ /* 0x020fe2000f8a48ff */
[----:B------:R-:W-:Y:S01]  /*3230*/  IMAD.X R153, RZ, RZ, R0, P3 ;  /* 0x000000ffff997224 */ /* 0x000fe200018e0600 */
[----:B------:R-:W-:Y:S01]  /*3240*/  STG.E desc[UR12][R128.64+0x80], R41 ;  /* 0x0000802980007986 */ /* 0x000fe2000c10190c */
[C---:B------:R-:W-:Y:S01]  /*3250*/  IMAD.SHL.U32 R0, R139.reuse, 0x80, RZ ;  /* 0x000000808b007824 */ /* 0x040fe200078e00ff */
[----:B--2---:R-:W-:Y:S01]  /*3260*/  LEA R144, P2, R139, UR26, 0x9 ;  /* 0x0000001a8b907c11 */ /* 0x004fe2000f8448ff */
[----:B------:R-:W-:Y:S01]  /*3270*/  IMAD.SHL.U32 R133, R133, 0x80, RZ ;  /* 0x0000008085857824 */ /* 0x000fe200078e00ff */
[----:B------:R-:W-:Y:S01]  /*3280*/  STG.E desc[UR12][R128.64+0x100], R49 ;  /* 0x0001003180007986 */ /* 0x000fe2000c10190c */
[----:B------:R-:W-:-:S02]  /*3290*/  IADD3 R138, P6, PT, R155, R138, RZ ;  /* 0x0000008a9b8a7210 */ /* 0x000fc40007fde0ff */
[----:B------:R-:W-:Y:S01]  /*32a0*/  LEA.HI.X R145, R145, UR25, RZ, 0x2, P0 ;  /* 0x0000001991917c11 */ /* 0x000fe200080f14ff */
[----:B------:R-:W-:Y:S01]  /*32b0*/  STG.E desc[UR12][R128.64+0x180], R85 ;  /* 0x0001805580007986 */ /* 0x000fe2000c10190c */
[C---:B------:R-:W-:Y:S02]  /*32c0*/  IADD3 R144, P4, PT, R155.reuse, R144, RZ ;  /* 0x000000909b907210 */ /* 0x040fe40007f9e0ff */
[----:B------:R-:W-:Y:S01]  /*32d0*/  LEA.HI.X R0, R0, UR27, RZ, 0x2, P2 ;  /* 0x0000001b00007c11 */ /* 0x000fe200090f14ff */
[----:B------:R-:W-:Y:S01]  /*32e0*/  STG.E desc[UR12][R130.64], R6 ;  /* 0x0000000682007986 */ /* 0x000fe2000c10190c */
[----:B------:R-:W-:Y:S01]  /*32f0*/  IADD3 R154, P3, PT, R155, R154, RZ ;  /* 0x0000009a9b9a7210 */ /* 0x000fe20007f7e0ff */
[----:B------:R-:W-:Y:S01]  /*3300*/  IMAD.X R139, RZ, RZ, R145, P6 ;  /* 0x000000ffff8b7224 */ /* 0x000fe200030e0691 */
[----:B------:R-:W-:Y:S01]  /*3310*/  LEA.HI.X R133, R133, UR5, RZ, 0x2, P5 ;  /* 0x0000000585857c11 */ /* 0x000fe2000a8f14ff */
[----:B------:R-:W-:Y:S01]  /*3320*/  STG.E desc[UR12][R130.64+0x80], R42 ;  /* 0x0000802a82007986 */ /* 0x000fe2000c10190c */
[----:B------:R-:W-:-:S03]  /*3330*/  IMAD.X R145, RZ, RZ, R0, P4 ;  /* 0x000000ffff917224 */ /* 0x000fc600020e0600 */
[----:B------:R-:W-:Y:S01]  /*3340*/  STG.E desc[UR12][R130.64+0x100], R50 ;  /* 0x0001003282007986 */ /* 0x000fe2000c10190c */
[----:B------:R-:W-:-:S03]  /*3350*/  IMAD.X R155, RZ, RZ, R133, P3 ;  /* 0x000000ffff9b7224 */ /* 0x000fc600018e0685 */
[----:B------:R-:W-:Y:S04]  /*3360*/  STG.E desc[UR12][R130.64+0x180], R86 ;  /* 0x0001805682007986 */ /* 0x000fe8000c10190c */
[----:B------:R-:W-:Y:S04]  /*3370*/  STG.E desc[UR12][R134.64], R7 ;  /* 0x0000000786007986 */ /* 0x000fe8000c10190c */
[----:B------:R-:W0:Y:S04]  /*3380*/  LDSM.16.M88.4 R4, [R132+UR7+0x800] ;  /* 0x000800078404783b */ /* 0x000e280008000200 */
[----:B------:R-:W-:Y:S04]  /*3390*/  STG.E desc[UR12][R134.64+0x80], R43 ;  /* 0x0000802b86007986 */ /* 0x000fe8000c10190c */
[----:B------:R-:W-:Y:S04]  /*33a0*/  STG.E desc[UR12][R134.64+0x100], R51 ;  /* 0x0001003386007986 */ /* 0x000fe8000c10190c */
[----:B------:R-:W-:Y:S04]  /*33b0*/  STG.E desc[UR12][R134.64+0x180], R87 ;  /* 0x0001805786007986 */ /* 0x000fe8000c10190c */
[----:B------:R-:W-:Y:S04]  /*33c0*/  STG.E desc[UR12][R136.64], R172 ;  /* 0x000000ac88007986 */ /* 0x000fe8000c10190c */
[----:B------:R-:W-:Y:S04]  /*33d0*/  STG.E desc[UR12][R136.64+0x80], R180 ;  /* 0x000080b488007986 */ /* 0x000fe8000c10190c */
[----:B------:R-:W-:Y:S04]  /*33e0*/  STG.E desc[UR12][R136.64+0x100], R52 ;  /* 0x0001003488007986 */ /* 0x000fe8000c10190c */
[----:B---3--:R-:W-:Y:S04]  /*33f0*/  STG.E desc[UR12][R136.64+0x180], R80 ;  /* 0x0001805088007986 */ /* 0x008fe8000c10190c */
[----:B------:R-:W-:Y:S04]  /*3400*/  STG.E desc[UR12][R140.64], R173 ;  /* 0x000000ad8c007986 */ /* 0x000fe8000c10190c */
        /* <DEDUP_REMOVED lines=14> */
[----:B----4-:R-:W-:Y:S04]  /*34f0*/  STG.E desc[UR12][R110.64+0x180], R88 ;  /* 0x000180586e007986 */ /* 0x010fe8000c10190c */
        /* <DEDUP_REMOVED lines=16> */
[----:B------:R-:W1:Y:S04]  /*3600*/  LDSM.16.M88.4 R40, [R132+UR7+0xa00] ;  /* 0x000a00078428783b */ /* 0x000e680008000200 */
        /* <DEDUP_REMOVED lines=15> */
[----:B0-----:R-:W-:Y:S04]  /*3700*/  STG.E desc[UR12][R108.64+0x180], R4 ;  /* 0x000180046c007986 */ /* 0x001fe8000c10190c */
[----:B------:R-:W0:Y:S04]  /*3710*/  LDSM.16.M88.4 R48, [R132+UR7+0xc00] ;  /* 0x000c00078430783b */ /* 0x000e280008000200 */
        /* <DEDUP_REMOVED lines=9> */
[----:B------:R-:W2:Y:S04]  /*37b0*/  LDSM.16.M88.4 R20, [R132+UR7+0xe00] ;  /* 0x000e00078414783b */ /* 0x000ea80008000200 */
[----:B------:R3:W-:Y:S04]  /*37c0*/  STG.E desc[UR12][R114.64+0x80], R39 ;  /* 0x0000802772007986 */ /* 0x0007e8000c10190c */
[----:B------:R3:W-:Y:S04]  /*37d0*/  STG.E desc[UR12][R114.64+0x100], R67 ;  /* 0x0001004372007986 */ /* 0x0007e8000c10190c */
[----:B------:R3:W-:Y:S04]  /*37e0*/  STG.E desc[UR12][R114.64+0x180], R7 ;  /* 0x0001800772007986 */ /* 0x0007e8000c10190c */
[----:B------:R3:W-:Y:S04]  /*37f0*/  STG.E desc[UR12][R116.64], R16 ;  /* 0x0000001074007986 */ /* 0x0007e8000c10190c */
[----:B------:R3:W-:Y:S04]  /*3800*/  STG.E desc[UR12][R116.64+0x80], R32 ;  /* 0x0000802074007986 */ /* 0x0007e8000c10190c */
[----:B------:R3:W-:Y:S04]  /*3810*/  STG.E desc[UR12][R116.64+0x100], R68 ;  /* 0x0001004474007986 */ /* 0x0007e8000c10190c */
[----:B-1----:R3:W-:Y:S04]  /*3820*/  STG.E desc[UR12][R116.64+0x180], R40 ;  /* 0x0001802874007986 */ /* 0x0027e8000c10190c */
[----:B------:R3:W-:Y:S04]  /*3830*/  STG.E desc[UR12][R118.64], R17 ;  /* 0x0000001176007986 */ /* 0x0007e8000c10190c */
        /* <DEDUP_REMOVED lines=14> */
[----:B0-----:R3:W-:Y:S04]  /*3920*/  STG.E desc[UR12][R124.64+0x180], R48 ;  /* 0x000180307c007986 */ /* 0x0017e8000c10190c */
        /* <DEDUP_REMOVED lines=15> */
[----:B--2---:R3:W-:Y:S04]  /*3a20*/  STG.E desc[UR12][R152.64+0x180], R20 ;  /* 0x0001801498007986 */ /* 0x0047e8000c10190c */
        /* <DEDUP_REMOVED lines=11> */
[----:B------:R3:W-:Y:S01]  /*3ae0*/  STG.E desc[UR12][R154.64+0x180], R23 ;  /* 0x000180179a007986 */ /* 0x0007e2000c10190c */
[----:B------:R-:W-:Y:S06]  /*3af0*/  BAR.SYNC.DEFER_BLOCKING 0x0 ;  /* 0x0000000000007b1d */ /* 0x000fec0000010000 */
[----:B------:R-:W-:Y:S05]  /*3b00*/  @P1 BRA `(.L_x_8) ;  /* 0x00000000009c1947 */ /* 0x000fea0003800000 */
[----:B------:R-:W-:Y:S01]  /*3b10*/  NOP ;  /* 0x0000000000007918 */ /* 0x000fe20000000000 */
[----:B------:R-:W-:Y:S01]  /*3b20*/  UMOV UR4, 0x50 ;  /* 0x0000005000047882 */ /* 0x000fe20000000000 */
[----:B------:R-:W-:Y:S01]  /*3b30*/  IMAD.U32 R0, RZ, RZ, UR11 ;  /* 0x0000000bff007e24 */ /* 0x000fe2000f8e00ff */
[----:B------:R-:W-:Y:S01]  /*3b40*/  ULEA UR6, UR6, UR4, 0x18 ;  /* 0x0000000406067291 */ /* 0x000fe2000f8ec0ff */
[----:B------:R-:W-:Y:S02]  /*3b50*/  IMAD.MOV.U32 R3, RZ, RZ, 0xff ;  /* 0x000000ffff037424 */ /* 0x000fe400078e00ff */
[----:B---3--:R-:W-:Y:S01]  /*3b60*/  IMAD.MOV.U32 R7, RZ, RZ, 0x1 ;  /* 0x00000001ff077424 */ /* 0x008fe200078e00ff */
[----:B------:R-:W-:-:S04]  /*3b70*/  LOP3.LUT R0, R0, 0xffff, RZ, 0xc0, !PT ;  /* 0x0000ffff00007812 */ /* 0x000fc800078ec0ff */
[----:B------:R-:W-:Y:S01]  /*3b80*/  SHF.R.U32.HI R0, RZ, 0x5, R0 ;  /* 0x00000005ff007819 */ /* 0x000fe20000011600 */
[----:B------:R-:W0:Y:S04]  /*3b90*/  LDS R5, [UR6] ;  /* 0x00000006ff057984 */ /* 0x000e280008000800 */
[----:B------:R-:W-:Y:S01]  /*3ba0*/  VIADD R2, R0, 0x10 ;  /* 0x0000001000027836 */ /* 0x000fe20000000000 */
[----:B------:R-:W-:-:S04]  /*3bb0*/  SHF.L.U32 R0, R3, R0, RZ ;  /* 0x0000000003007219 */ /* 0x000fc800000006ff */
[----:B------:R-:W-:-:S04]  /*3bc0*/  SHF.L.U32 R3, R7, R2, RZ ;  /* 0x0000000207037219 */ /* 0x000fc800000006ff */
[----:B------:R-:W-:-:S04]  /*3bd0*/  LOP3.LUT R0, R3, R0, RZ, 0xfc, !PT ;  /* 0x0000000003007212 */ /* 0x000fc800078efcff */
[C---:B------:R-:W-:Y:S02]  /*3be0*/  LOP3.LUT R2, R0.reuse, 0xffff, RZ, 0xc0, !PT ;  /* 0x0000ffff00027812 */ /* 0x040fe400078ec0ff */
[----:B0-----:R-:W-:-:S04]  /*3bf0*/  LOP3.LUT R3, R0, 0xffff, R5, 0x80, !PT ;  /* 0x0000ffff00037812 */ /* 0x001fc800078e8005 */
[----:B------:R-:W-:-:S13]  /*3c00*/  ISETP.NE.AND P0, PT, R3, R2, PT ;  /* 0x000000020300720c */ /* 0x000fda0003f05270 */
[----:B------:R-:W-:Y:S05]  /*3c10*/  @P0 BRA `(.L_x_9) ;  /* 0x0000000000500947 */ /* 0x000fea0003800000 */
[----:B------:R-:W-:Y:S02]  /*3c20*/  SHF.R.U32.HI R5, RZ, 0x10, R5 ;  /* 0x00000010ff057819 */ /* 0x000fe40000011605 */
[----:B------:R-:W-:-:S04]  /*3c30*/  SHF.R.U32.HI R2, RZ, 0x10, R0 ;  /* 0x00000010ff027819 */ /* 0x000fc80000011600 */
[----:B------:R-:W-:-:S04]  /*3c40*/  LOP3.LUT R5, R5, R2, RZ, 0xc0, !PT ;  /* 0x0000000205057212 */ /* 0x000fc800078ec0ff */
[----:B------:R-:W-:-:S13]  /*3c50*/  ISETP.NE.AND P0, PT, R5, R2, PT ;  /* 0x000000020500720c */ /* 0x000fda0003f05270 */
[----:B------:R-:W-:Y:S05]  /*3c60*/  @P0 BRA `(.L_x_10) ;  /* 0x0000000000300947 */ /* 0x000fea0003800000 */
[----:B------:R-:W-:Y:S01]  /*3c70*/  R2UR UR4, R0 ;  /* 0x00000000000472ca */ /* 0x000fe200000e0000 */
[----:B------:R-:W-:Y:S01]  /*3c80*/  VOTEU.ANY UR5, UPT, PT ;  /* 0x0000000000057886 */ /* 0x000fe200038e0100 */
[----:B------:R-:W0:Y:S01]  /*3c90*/  S2R R0, SR_LANEID ;  /* 0x0000000000007919 */ /* 0x000e220000000000 */
[----:B------:R-:W-:-:S10]  /*3ca0*/  UFLO.U32 UR5, UR5 ;  /* 0x00000005000572bd */ /* 0x000fd400080e0000 */
[----:B------:R-:W-:-:S06]  /*3cb0*/  ULOP3.LUT UR4, URZ, UR4, URZ, 0x33, !UPT ;  /* 0x00000004ff047292 */ /* 0x000fcc000f8e33ff */
[----:B------:R-:W-:-:S04]  /*3cc0*/  IMAD.U32 R2, RZ, RZ, UR4 ;  /* 0x00000004ff027e24 */ /* 0x000fc8000f8e00ff */
[----:B------:R-:W1:Y:S02]  /*3cd0*/  REDUX UR7, R2 ;  /* 0x00000000020773c4 */ /* 0x000e640000000000 */
[----:B------:R2:W-:Y:S01]  /*3ce0*/  UTCATOMSWS.AND URZ, UR4 ;  /* 0x0000000400ff79e3 */ /* 0x0005e20008000000 */
[----:B0-----:R-:W-:Y:S01]  /*3cf0*/  ISETP.EQ.U32.AND P0, PT, R0, UR5, PT ;  /* 0x0000000500007c0c */ /* 0x001fe2000bf02070 */
[----:B-1----:R-:W-:-:S12]  /*3d00*/  IMAD.U32 R0, RZ, RZ, UR7 ;  /* 0x00000007ff007e24 */ /* 0x002fd8000f8e00ff */
[----:B------:R2:W-:Y:S01]  /*3d10*/  @P0 ATOMS.AND RZ, [UR6], R0 ;  /* 0x00000000ffff098c */ /* 0x0005e2000a800006 */
[----:B------:R-:W-:Y:S05]  /*3d20*/  BRA `(.L_x_8) ;  /* 0x0000000000147947 */ /* 0x000fea0003800000 */
.L_x_10:
[----:B------:R-:W-:-:S07]  /*3d30*/  MOV R2, 0x3d50 ;  /* 0x00003d5000027802 */ /* 0x000fce0000000f00 */
[----:B------:R-:W-:Y:S05]  /*3d40*/  CALL.REL.NOINC `($__internal_0_$__cuda_sm10x_tcgen05_guardrail_trap_col_being_dealloced_not_returned_by_alloc) ;  /* 0x0000000000207944 */ /* 0x000fea0003c00000 */
[----:B------:R-:W-:Y:S05]  /*3d50*/  BRA `(.L_x_8) ;  /* 0x0000000000087947 */ /* 0x000fea0003800000 */
.L_x_9:
[----:B------:R-:W-:-:S07]  /*3d60*/  MOV R2, 0x3d80 ;  /* 0x00003d8000027802 */ /* 0x000fce0000000f00 */
[----:B------:R-:W-:Y:S05]  /*3d70*/  CALL.REL.NOINC `($__internal_2_$__cuda_sm10x_tcgen05_guardrail_trap_unallocated_columns_being_dealloced) ;  /* 0x00000000002c7944 */ /* 0x000fea0003c00000 */
.L_x_8:
[----:B------:R-:W-:Y:S01]  /*3d80*/  NOP ;  /* 0x0000000000007918 */ /* 0x000fe20000000000 */
[----:B--2---:R-:W-:Y:S05]  /*3d90*/  EXIT ;  /* 0x000000000000794d */ /* 0x004fea0003800000 */
.L_x_7:
[----:B------:R-:W1:Y:S02]  /*3da0*/  SYNCS.PHASECHK.TRANS64.TRYWAIT P0, [UR7+0xc000], RZ ;  /* 0x00c000ffff0075a7 */ /* 0x000e640008001107 */
[----:B-1----:R-:W-:Y:S05]  /*3db0*/  @!P0 BRA `(.L_x_7) ;  /* 0xfffffffc00f88947 */ /* 0x002fea000383ffff */
[----:B------:R-:W-:Y:S05]  /*3dc0*/  BRA `(.L_x_11) ;  /* 0xffffffe400047947 */ /* 0x000fea000383ffff */
        .weak           $__internal_0_$__cuda_sm10x_tcgen05_guardrail_trap_col_being_dealloced_not_returned_by_alloc
        .type           $__internal_0_$__cuda_sm10x_tcgen05_guardrail_trap_col_being_dealloced_not_returned_by_alloc,@function
        .size           $__internal_0_$__cuda_sm10x_tcgen05_guardrail_trap_col_being_dealloced_not_returned_by_alloc,($__internal_1_$__cuda_sm10x_tcgen05_guardrail_trap_phase_invalid_during_alloc - $__internal_0_$__cuda_sm10x_tcgen05_guardrail_trap_col_being_dealloced_not_returned_by_alloc)
$__internal_0_$__cuda_sm10x_tcgen05_guardrail_trap_col_being_dealloced_not_returned_by_alloc:
[----:B------:R-:W-:Y:S05]  /*3dd0*/  BPT.TRAP 0x1 ;  /* 0x000000040000795c */ /* 0x000fea0000300000 */
[----:B------:R-:W-:-:S04]  /*3de0*/  IMAD.MOV.U32 R3, RZ, RZ, 0x0 ;  /* 0x00000000ff037424 */ /* 0x000fc800078e00ff */
[----:B------:R-:W-:Y:S05]  /*3df0*/  RET.REL.NODEC R2 `(gluon_mma) ;  /* 0xffffffc002807950 */ /* 0x000fea0003c3ffff */
        .weak           $__internal_1_$__cuda_sm10x_tcgen05_guardrail_trap_phase_invalid_during_alloc
        .type           $__internal_1_$__cuda_sm10x_tcgen05_guardrail_trap_phase_invalid_during_alloc,@function
        .size           $__internal_1_$__cuda_sm10x_tcgen05_guardrail_trap_phase_invalid_during_alloc,($__internal_2_$__cuda_sm10x_tcgen05_guardrail_trap_unallocated_columns_being_dealloced - $__internal_1_$__cuda_sm10x_tcgen05_guardrail_trap_phase_invalid_during_alloc)
$__internal_1_$__cuda_sm10x_tcgen05_guardrail_trap_phase_invalid_during_alloc:
[----:B------:R-:W-:Y:S05]  /*3e00*/  BPT.TRAP 0x1 ;  /* 0x000000040000795c */ /* 0x000fea0000300000 */
[----:B------:R-:W-:-:S04]  /*3e10*/  IMAD.MOV.U32 R3, RZ, RZ, 0x0 ;  /* 0x00000000ff037424 */ /* 0x000fc800078e00ff */
[----:B------:R-:W-:Y:S05]  /*3e20*/  RET.REL.NODEC R2 `(gluon_mma) ;  /* 0xffffffc002747950 */ /* 0x000fea0003c3ffff */
        .weak           $__internal_2_$__cuda_sm10x_tcgen05_guardrail_trap_unallocated_columns_being_dealloced
        .type           $__internal_2_$__cuda_sm10x_tcgen05_guardrail_trap_unallocated_columns_being_dealloced,@function
        .size           $__internal_2_$__cuda_sm10x_tcgen05_guardrail_trap_unallocated_columns_being_dealloced,(.L_x_15 - $__internal_2_$__cuda_sm10x_tcgen05_guardrail_trap_unallocated_columns_being_dealloced)
$__internal_2_$__cuda_sm10x_tcgen05_guardrail_trap_unallocated_columns_being_dealloced:
[----:B------:R-:W-:Y:S05]  /*3e30*/  BPT.TRAP 0x1 ;  /* 0x000000040000795c */ /* 0x000fea0000300000 */
[----:B------:R-:W-:-:S04]  /*3e40*/  IMAD.MOV.U32 R3, RZ, RZ, 0x0 ;  /* 0x00000000ff037424 */ /* 0x000fc800078e00ff */
[----:B------:R-:W-:Y:S05]  /*3e50*/  RET.REL.NODEC R2 `(gluon_mma) ;  /* 0xffffffc002687950 */ /* 0x000fea0003c3ffff */
.L_x_12:
[----:B------:R-:W-:-:S00]  /*3e60*/  BRA `(.L_x_12) ;  /* 0xfffffffc00fc7947 */ /* 0x000fc0000383ffff */
[----:B------:R-:W-:-:S00]  /*3e70*/  NOP ;  /* 0x0000000000007918 */ /* 0x000fc00000000000 */
        /* <DEDUP_REMOVED lines=8> */
.L_x_15:


//--------------------- .nv.shared.gluon_mma      --------------------------
	.section	.nv.shared.gluon_mma,"aw",@nobits
	.sectionflags	@""
	.align	16
	.zero		1024


//--------------------- .nv.shared.reserved.0     --------------------------
	.section	.nv.shared.reserved.0,"aw",@nobits
	.align	8
	.weak		__nv_reservedSMEM_offset_0_alias
	.size		__nv_reservedSMEM_offset_0_alias, 0, 64
	.other		__nv_reservedSMEM_offset_0_alias,@"STO_CUDA_RESERVED_SHARED STV_DEFAULT"
__nv_reservedSMEM_offset_0_alias:
	.zero		0
.nv.shared.reserved.0:
	.zero		64
	.weak		__nv_reservedSMEM_allocation_phase
	.type		__nv_reservedSMEM_allocation_phase,@object
	.size		__nv_reservedSMEM_allocation_phase,(.L_0 - __nv_reservedSMEM_allocation_phase)
__nv_reservedSMEM_allocation_phase:
	.zero		1
.L_0:
	.zero		7
	.weak		__nv_reservedSMEM_devtool_atexit_pc
	.type		__nv_reservedSMEM_devtool_atexit_pc,@object
	.size		__nv_reservedSMEM_devtool_atexit_pc,(__nv_reservedSMEM_allocation_mask - __nv_reservedSMEM_devtool_atexit_pc)
__nv_reservedSMEM_devtool_atexit_pc:
	.zero		8
	.weak		__nv_reservedSMEM_allocation_mask
	.type		__nv_reservedSMEM_allocation_mask,@object
	.size		__nv_reservedSMEM_allocation_mask,(.L_2 - __nv_reservedSMEM_allocation_mask)
__nv_reservedSMEM_allocation_mask:
	.zero		4
.L_2:


//--------------------- .nv.constant0.gluon_mma   --------------------------
	.section	.nv.constant0.gluon_mma,"a",@progbits
	.sectionflags	@""
	.align	4
.nv.constant0.gluon_mma:
	.zero		936


//--------------------- SYMBOLS --------------------------

	.type		.nv.reservedSmem.offset0,@object
	.size		.nv.reservedSmem.offset0,0x4
	.type		.nv.reservedSmem.cap,@object
	.size		.nv.reservedSmem.cap,0x4
